	.headerflags	@"EF_CUDA_TEXMODE_UNIFIED EF_CUDA_64BIT_ADDRESS EF_CUDA_SM86 EF_CUDA_VIRTUAL_SM(EF_CUDA_SM86)"
	.elftype	@"ET_EXEC"


//--------------------- .nv.info                  --------------------------
	.section	.nv.info,"",@"SHT_CUDA_INFO"
	.align	4


	//----- nvinfo : EIATTR_REGCOUNT
	.align		4
        /*0000*/ 	.byte	0x04, 0x2f
        /*0002*/ 	.short	(.L_1 - .L_0)
	.align		4
.L_0:
        /*0004*/ 	.word	index@(triton_mm)
        /*0008*/ 	.word	0x00000080


	//----- nvinfo : EIATTR_MAX_STACK_SIZE
	.align		4
.L_1:
        /*000c*/ 	.byte	0x04, 0x23
        /*000e*/ 	.short	(.L_3 - .L_2)
	.align		4
.L_2:
        /*0010*/ 	.word	index@(triton_mm)
        /*0014*/ 	.word	0x00000000


	//----- nvinfo : EIATTR_MIN_STACK_SIZE
	.align		4
.L_3:
        /*0018*/ 	.byte	0x04, 0x12
        /*001a*/ 	.short	(.L_5 - .L_4)
	.align		4
.L_4:
        /*001c*/ 	.word	index@(triton_mm)
        /*0020*/ 	.word	0x00000000


	//----- nvinfo : EIATTR_FRAME_SIZE
	.align		4
.L_5:
        /*0024*/ 	.byte	0x04, 0x11
        /*0026*/ 	.short	(.L_7 - .L_6)
	.align		4
.L_6:
        /*0028*/ 	.word	index@(triton_mm)
        /*002c*/ 	.word	0x00000000
.L_7:


//--------------------- .nv.info.triton_mm        --------------------------
	.section	.nv.info.triton_mm,"",@"SHT_CUDA_INFO"
	.align	4


	//----- nvinfo : EIATTR_CUDA_API_VERSION
	.align		4
        /*0000*/ 	.byte	0x04, 0x37
        /*0002*/ 	.short	(.L_9 - .L_8)
.L_8:
        /*0004*/ 	.word	0x0000007b


	//----- nvinfo : EIATTR_SW2861232_WAR
	.align		4
.L_9:
        /*0008*/ 	.byte	0x01, 0x35
	.zero		2


	//----- nvinfo : EIATTR_PARAM_CBANK
	.align		4
        /*000c*/ 	.byte	0x04, 0x0a
        /*000e*/ 	.short	(.L_11 - .L_10)
	.align		4
.L_10:
        /*0010*/ 	.word	index@(.nv.constant0.triton_mm)
        /*0014*/ 	.short	0x0160
        /*0016*/ 	.short	0x001c


	//----- nvinfo : EIATTR_CBANK_PARAM_SIZE
	.align		4
.L_11:
        /*0018*/ 	.byte	0x03, 0x19
        /*001a*/ 	.short	0x001c


	//----- nvinfo : EIATTR_KPARAM_INFO
	.align		4
        /*001c*/ 	.byte	0x04, 0x17
        /*001e*/ 	.short	(.L_13 - .L_12)
.L_12:
        /*0020*/ 	.word	0x00000000
        /*0024*/ 	.short	0x0003
        /*0026*/ 	.short	0x0018
        /*0028*/ 	.byte	0x00, 0xf0, 0x11, 0x00


	//----- nvinfo : EIATTR_KPARAM_INFO
	.align		4
.L_13:
        /*002c*/ 	.byte	0x04, 0x17
        /*002e*/ 	.short	(.L_15 - .L_14)
.L_14:
        /*0030*/ 	.word	0x00000000
        /*0034*/ 	.short	0x0002
        /*0036*/ 	.short	0x0010
        /*0038*/ 	.byte	0x00, 0xf0, 0x21, 0x00


	//----- nvinfo : EIATTR_KPARAM_INFO
	.align		4
.L_15:
        /*003c*/ 	.byte	0x04, 0x17
        /*003e*/ 	.short	(.L_17 - .L_16)
.L_16:
        /*0040*/ 	.word	0x00000000
        /*0044*/ 	.short	0x0001
        /*0046*/ 	.short	0x0008
        /*0048*/ 	.byte	0x00, 0xf0, 0x21, 0x00


	//----- nvinfo : EIATTR_KPARAM_INFO
	.align		4
.L_17:
        /*004c*/ 	.byte	0x04, 0x17
        /*004e*/ 	.short	(.L_19 - .L_18)
.L_18:
        /*0050*/ 	.word	0x00000000
        /*0054*/ 	.short	0x0000
        /*0056*/ 	.short	0x0000
        /*0058*/ 	.byte	0x00, 0xf0, 0x21, 0x00


	//----- nvinfo : EIATTR_MAXREG_COUNT
	.align		4
.L_19:
        /*005c*/ 	.byte	0x03, 0x1b
        /*005e*/ 	.short	0x00ff


	//----- nvinfo : EIATTR_EXIT_INSTR_OFFSETS
	.align		4
        /*0060*/ 	.byte	0x04, 0x1c
        /*0062*/ 	.short	(.L_21 - .L_20)


	//   ....[0]....
.L_20:
        /*0064*/ 	.word	0x00000030


	//   ....[1]....
        /*0068*/ 	.word	0x00005a80


	//   ....[2]....
        /*006c*/ 	.word	0x00005ad0


	//----- nvinfo : EIATTR_MAX_THREADS
	.align		4
.L_21:
        /*0070*/ 	.byte	0x04, 0x05
        /*0072*/ 	.short	(.L_23 - .L_22)
.L_22:
        /*0074*/ 	.word	0x00000100
        /*0078*/ 	.word	0x00000001
        /*007c*/ 	.word	0x00000001
.L_23:


//--------------------- .nv.rel.action            --------------------------
	.section	.nv.rel.action,"",@"SHT_CUDA_RELOCINFO"
	.align	8
	.sectionentsize	8
        /*0000*/ 	.byte	0x73, 0x00, 0x00, 0x00, 0x00, 0x00, 0x00, 0x00, 0x00, 0x00, 0x00, 0x11, 0x25, 0x00, 0x05, 0x36


//--------------------- .nv.constant0.triton_mm   --------------------------
	.section	.nv.constant0.triton_mm,"a",@progbits
	.align	4
.nv.constant0.triton_mm:
	.zero		380


//--------------------- .text.triton_mm           --------------------------
	.section	.text.triton_mm,"ax",@progbits
	.sectionflags	@"SHF_BARRIERS=1"
	.sectioninfo	@"SHI_REGISTERS=128"
	.align	128
        .global         triton_mm
        .type           triton_mm,@function
        .size           triton_mm,(.L_x_3 - triton_mm)
        .other          triton_mm,@"STO_CUDA_ENTRY STV_DEFAULT"
triton_mm:
.text.triton_mm:
[----:B------:R-:W-:-:S02]  /*0000*/  MOV R1, c[0x0][0x28] ;  /* 0x00000a0000017a02 */ /* 0x000fc40000000f00 */
[----:B------:R-:W-:-:S04]  /*0010*/  MOV R0, c[0x0][0x178] ;  /* 0x00005e0000007a02 */ /* 0x000fc80000000f00 */
[----:B------:R-:W-:-:S13]  /*0020*/  LOP3.LUT P0, RZ, R0, 0xffffff, RZ, 0xc0, !PT ;  /* 0x00ffffff00ff7812 */ /* 0x000fda000780c0ff */
[----:B------:R-:W-:Y:S05]  /*0030*/  @!P0 EXIT ;  /* 0x000000000000894d */ /* 0x000fea0003800000 */
[----:B------:R-:W1:Y:S01]  /*0040*/  S2R R9, SR_CTAID.X ;  /* 0x0000000000097919 */ /* 0x000e620000002500 */
[----:B------:R-:W-:Y:S01]  /*0050*/  IADD3 R0, R0, 0x3f, RZ ;  /* 0x0000003f00007810 */ /* 0x000fe20007ffe0ff */
[----:B------:R-:W-:Y:S01]  /*0060*/  ULDC.64 UR10, c[0x0][0x118] ;  /* 0x00004600000a7ab9 */ /* 0x000fe20000000a00 */
[----:B------:R-:W-:Y:S01]  /*0070*/  IABS R12, c[0x0][0x178] ;  /* 0x00005e00000c7a13 */ /* 0x000fe20000000000 */
[----:B------:R-:W2:Y:S01]  /*0080*/  S2R R76, SR_TID.X ;  /* 0x00000000004c7919 */ /* 0x000ea20000002100 */
[----:B------:R-:W-:Y:S01]  /*0090*/  SHF.R.S32.HI R3, RZ, 0x1f, R0 ;  /* 0x0000001fff037819 */ /* 0x000fe20000011400 */
[----:B------:R-:W-:Y:S01]  /*00a0*/  CS2R R28, SRZ ;  /* 0x00000000001c7805 */ /* 0x000fe2000001ff00 */
[----:B------:R-:W-:Y:S01]  /*00b0*/  MOV R25, 0x4 ;  /* 0x0000000400197802 */ /* 0x000fe20000000f00 */
[----:B------:R-:W-:Y:S01]  /*00c0*/  CS2R R30, SRZ ;  /* 0x00000000001e7805 */ /* 0x000fe2000001ff00 */
[----:B------:R-:W-:Y:S01]  /*00d0*/  LEA.HI R3, R3, R0, RZ, 0x6 ;  /* 0x0000000003037211 */ /* 0x000fe200078f30ff */
[----:B------:R-:W-:Y:S01]  /*00e0*/  CS2R R44, SRZ ;  /* 0x00000000002c7805 */ /* 0x000fe2000001ff00 */
[----:B------:R-:W-:Y:S01]  /*00f0*/  MOV R80, 0xffffffe0 ;  /* 0xffffffe000507802 */ /* 0x000fe20000000f00 */
[----:B------:R-:W-:Y:S01]  /*0100*/  CS2R R46, SRZ ;  /* 0x00000000002e7805 */ /* 0x000fe2000001ff00 */
        /* <DEDUP_REMOVED lines=9> */
[----:B------:R-:W-:Y:S01]  /*01a0*/  UMOV UR4, URZ ;  /* 0x0000003f00047c82 */ /* 0x000fe20008000000 */
[----:B-1----:R-:W-:Y:S01]  /*01b0*/  SHF.R.S32.HI R2, RZ, 0x1f, R9 ;  /* 0x0000001fff027819 */ /* 0x002fe20000011409 */
[----:B------:R-:W-:Y:S01]  /*01c0*/  UMOV UR6, URZ ;  /* 0x0000003f00067c82 */ /* 0x000fe20008000000 */
[----:B------:R-:W-:Y:S01]  /*01d0*/  ISETP.GE.AND P1, PT, R9, RZ, PT ;  /* 0x000000ff0900720c */ /* 0x000fe20003f26270 */
[----:B------:R-:W-:Y:S01]  /*01e0*/  UMOV UR7, URZ ;  /* 0x0000003f00077c82 */ /* 0x000fe20008000000 */
[----:B------:R-:W-:Y:S01]  /*01f0*/  LEA.HI R4, R2, R9, RZ, 0x4 ;  /* 0x0000000902047211 */ /* 0x000fe200078f20ff */
[----:B------:R-:W-:-:S02]  /*0200*/  UMOV UR8, 0x6000 ;  /* 0x0000600000087882 */ /* 0x000fc40000000000 */
[----:B------:R-:W-:Y:S01]  /*0210*/  UMOV UR5, URZ ;  /* 0x0000003f00057c82 */ /* 0x000fe20008000000 */
[----:B------:R-:W-:Y:S02]  /*0220*/  SHF.R.S32.HI R2, RZ, 0x4, R4 ;  /* 0x00000004ff027819 */ /* 0x000fe40000011404 */
[----:B------:R-:W-:Y:S02]  /*0230*/  LOP3.LUT R4, R4, 0xfffffff0, RZ, 0xc0, !PT ;  /* 0xfffffff004047812 */ /* 0x000fe400078ec0ff */
[----:B------:R-:W-:Y:S02]  /*0240*/  SHF.L.U32 R0, R2, 0x3, RZ ;  /* 0x0000000302007819 */ /* 0x000fe400000006ff */
[----:B------:R-:W-:Y:S02]  /*0250*/  IADD3 R4, -R4, R9, RZ ;  /* 0x0000000904047210 */ /* 0x000fe40007ffe1ff */
[----:B------:R-:W-:-:S04]  /*0260*/  LEA.HI.SX32 R3, R3, -R0, 0x1a ;  /* 0x8000000003037211 */ /* 0x000fc800078fd2ff */
[----:B------:R-:W-:-:S04]  /*0270*/  IMNMX R5, R3, 0x8, PT ;  /* 0x0000000803057817 */ /* 0x000fc80003800200 */
[----:B------:R-:W-:-:S04]  /*0280*/  IABS R11, R5 ;  /* 0x00000005000b7213 */ /* 0x000fc80000000000 */
[----:B------:R-:W1:Y:S08]  /*0290*/  I2F.RP R6, R11 ;  /* 0x0000000b00067306 */ /* 0x000e700000209400 */
[----:B-1----:R-:W1:Y:S02]  /*02a0*/  MUFU.RCP R6, R6 ;  /* 0x0000000600067308 */ /* 0x002e640000001000 */
[----:B-1----:R-:W-:-:S02]  /*02b0*/  IADD3 R2, R6, 0xffffffe, RZ ;  /* 0x0ffffffe06027810 */ /* 0x002fc40007ffe0ff */
[----:B------:R-:W-:-:S04]  /*02c0*/  IABS R6, R9 ;  /* 0x0000000900067213 */ /* 0x000fc80000000000 */
[----:B------:R1:W3:Y:S02]  /*02d0*/  F2I.FTZ.U32.TRUNC.NTZ R3, R2 ;  /* 0x0000000200037305 */ /* 0x0002e4000021f000 */
[----:B-1----:R-:W-:Y:S02]  /*02e0*/  MOV R2, RZ ;  /* 0x000000ff00027202 */ /* 0x002fe40000000f00 */
[----:B---3--:R-:W-:-:S05]  /*02f0*/  IADD3 R8, RZ, -R3, RZ ;  /* 0x80000003ff087210 */ /* 0x008fca0007ffe0ff */
[----:B------:R-:W-:Y:S01]  /*0300*/  IMAD R7, R8, R11, RZ ;  /* 0x0000000b08077224 */ /* 0x000fe200078e02ff */
[----:B------:R-:W-:-:S03]  /*0310*/  IABS R8, R5 ;  /* 0x0000000500087213 */ /* 0x000fc60000000000 */
[----:B------:R-:W-:Y:S01]  /*0320*/  IMAD.HI.U32 R3, R3, R7, R2 ;  /* 0x0000000703037227 */ /* 0x000fe200078e0002 */
[----:B------:R-:W-:Y:S01]  /*0330*/  IADD3 R13, RZ, -R8, RZ ;  /* 0x80000008ff0d7210 */ /* 0x000fe20007ffe0ff */
[----:B------:R-:W1:Y:S01]  /*0340*/  I2F.RP R7, R12 ;  /* 0x0000000c00077306 */ /* 0x000e620000209400 */
[----:B------:R-:W-:Y:S02]  /*0350*/  IABS R8, R4 ;  /* 0x0000000400087213 */ /* 0x000fe40000000000 */
[----:B------:R-:W-:Y:S01]  /*0360*/  LOP3.LUT R4, R4, R5, RZ, 0x3c, !PT ;  /* 0x0000000504047212 */ /* 0x000fe200078e3cff */
[----:B------:R-:W-:-:S03]  /*0370*/  IMAD.HI.U32 R2, R3, R6, RZ ;  /* 0x0000000603027227 */ /* 0x000fc600078e00ff */
[----:B------:R-:W-:Y:S01]  /*0380*/  ISETP.GE.AND P3, PT, R4, RZ, PT ;  /* 0x000000ff0400720c */ /* 0x000fe20003f66270 */
[----:B------:R-:W-:Y:S02]  /*0390*/  IMAD R2, R2, R13, R6 ;  /* 0x0000000d02027224 */ /* 0x000fe400078e0206 */
[----:B------:R-:W-:-:S03]  /*03a0*/  IMAD.HI.U32 R6, R3, R8, RZ ;  /* 0x0000000803067227 */ /* 0x000fc600078e00ff */
[C---:B------:R-:W-:Y:S01]  /*03b0*/  ISETP.GT.U32.AND P0, PT, R11.reuse, R2, PT ;  /* 0x000000020b00720c */ /* 0x040fe20003f04070 */
[----:B------:R-:W-:Y:S01]  /*03c0*/  IMAD R8, R6, R13, R8 ;  /* 0x0000000d06087224 */ /* 0x000fe200078e0208 */
[----:B-1----:R-:W1:Y:S04]  /*03d0*/  MUFU.RCP R7, R7 ;  /* 0x0000000700077308 */ /* 0x002e680000001000 */
[----:B------:R-:W-:-:S07]  /*03e0*/  ISETP.GT.U32.AND P2, PT, R11, R8, PT ;  /* 0x000000080b00720c */ /* 0x000fce0003f44070 */
[----:B------:R-:W-:-:S04]  /*03f0*/  @!P0 IADD3 R2, R2, -R11, RZ ;  /* 0x8000000b02028210 */ /* 0x000fc80007ffe0ff */
[----:B------:R-:W-:Y:S02]  /*0400*/  ISETP.GT.U32.AND P0, PT, R11, R2, PT ;  /* 0x000000020b00720c */ /* 0x000fe40003f04070 */
[----:B-1----:R-:W-:Y:S02]  /*0410*/  IADD3 R10, R7, 0xffffffe, RZ ;  /* 0x0ffffffe070a7810 */ /* 0x002fe40007ffe0ff */
[----:B------:R-:W-:Y:S02]  /*0420*/  LOP3.LUT R7, RZ, R5, RZ, 0x33, !PT ;  /* 0x00000005ff077212 */ /* 0x000fe400078e33ff */
[----:B------:R-:W1:Y:S01]  /*0430*/  F2I.FTZ.U32.TRUNC.NTZ R3, R10 ;  /* 0x0000000a00037305 */ /* 0x000e62000021f000 */
[----:B------:R-:W-:Y:S02]  /*0440*/  @!P2 IADD3 R8, R8, -R11, RZ ;  /* 0x8000000b0808a210 */ /* 0x000fe40007ffe0ff */
[----:B------:R-:W-:-:S04]  /*0450*/  @!P2 IADD3 R6, R6, 0x1, RZ ;  /* 0x000000010606a810 */ /* 0x000fc80007ffe0ff */
[-C--:B------:R-:W-:Y:S02]  /*0460*/  @!P0 IADD3 R2, R2, -R11.reuse, RZ ;  /* 0x8000000b02028210 */ /* 0x080fe40007ffe0ff */
[----:B------:R-:W-:Y:S02]  /*0470*/  ISETP.NE.AND P0, PT, R5, RZ, PT ;  /* 0x000000ff0500720c */ /* 0x000fe40003f05270 */
[----:B------:R-:W-:Y:S02]  /*0480*/  @!P1 IADD3 R2, -R2, RZ, RZ ;  /* 0x000000ff02029210 */ /* 0x000fe40007ffe1ff */
[----:B------:R-:W-:Y:S02]  /*0490*/  ISETP.GE.U32.AND P1, PT, R8, R11, PT ;  /* 0x0000000b0800720c */ /* 0x000fe40003f26070 */
[----:B------:R-:W-:Y:S02]  /*04a0*/  SEL R9, R7, R2, !P0 ;  /* 0x0000000207097207 */ /* 0x000fe40004000000 */
[----:B--2---:R-:W-:-:S02]  /*04b0*/  SHF.R.U32.HI R2, RZ, 0x3, R76 ;  /* 0x00000003ff027819 */ /* 0x004fc4000001164c */
[----:B------:R-:W-:Y:S02]  /*04c0*/  IADD3 R0, R0, R9, RZ ;  /* 0x0000000900007210 */ /* 0x000fe40007ffe0ff */
[----:B------:R-:W-:Y:S02]  /*04d0*/  SGXT.U32 R9, R2, 0x5 ;  /* 0x000000050209781a */ /* 0x000fe40000000000 */
[----:B------:R-:W-:Y:S02]  /*04e0*/  SHF.L.U32 R0, R0, 0x6, RZ ;  /* 0x0000000600007819 */ /* 0x000fe400000006ff */
[----:B-1----:R-:W-:Y:S02]  /*04f0*/  IADD3 R13, RZ, -R3, RZ ;  /* 0x80000003ff0d7210 */ /* 0x002fe40007ffe0ff */
[----:B------:R-:W-:Y:S02]  /*0500*/  LOP3.LUT R10, R0, R9, RZ, 0xfc, !PT ;  /* 0x00000009000a7212 */ /* 0x000fe400078efcff */
[----:B------:R-:W-:Y:S01]  /*0510*/  MOV R2, RZ ;  /* 0x000000ff00027202 */ /* 0x000fe20000000f00 */
[----:B------:R-:W-:Y:S01]  /*0520*/  IMAD R5, R13, R12, RZ ;  /* 0x0000000c0d057224 */ /* 0x000fe200078e02ff */
[----:B------:R-:W-:-:S02]  /*0530*/  IABS R8, R10 ;  /* 0x0000000a00087213 */ /* 0x000fc40000000000 */
[----:B------:R-:W-:Y:S01]  /*0540*/  LOP3.LUT R14, R0, 0x20, R9, 0xfe, !PT ;  /* 0x00000020000e7812 */ /* 0x000fe200078efe09 */
[----:B------:R-:W-:Y:S01]  /*0550*/  IMAD.HI.U32 R2, R3, R5, R2 ;  /* 0x0000000503027227 */ /* 0x000fe200078e0002 */
[----:B------:R-:W-:Y:S02]  /*0560*/  MOV R5, R8 ;  /* 0x0000000800057202 */ /* 0x000fe40000000f00 */
[----:B------:R-:W-:Y:S02]  /*0570*/  IABS R11, R14 ;  /* 0x0000000e000b7213 */ /* 0x000fe40000000000 */
[----:B------:R-:W-:Y:S01]  /*0580*/  @P1 IADD3 R6, R6, 0x1, RZ ;  /* 0x0000000106061810 */ /* 0x000fe20007ffe0ff */
[----:B------:R-:W-:-:S03]  /*0590*/  IMAD.HI.U32 R3, R2, R5, RZ ;  /* 0x0000000502037227 */ /* 0x000fc600078e00ff */
[----:B------:R-:W-:Y:S01]  /*05a0*/  @!P3 IADD3 R6, -R6, RZ, RZ ;  /* 0x000000ff0606b210 */ /* 0x000fe20007ffe1ff */
[----:B------:R-:W-:Y:S01]  /*05b0*/  IMAD.HI.U32 R2, R2, R11, RZ ;  /* 0x0000000b02027227 */ /* 0x000fe200078e00ff */
[----:B------:R-:W-:Y:S02]  /*05c0*/  IADD3 R3, -R3, RZ, RZ ;  /* 0x000000ff03037210 */ /* 0x000fe40007ffe1ff */
[----:B------:R-:W-:Y:S02]  /*05d0*/  ISETP.GE.AND P3, PT, R14, RZ, PT ;  /* 0x000000ff0e00720c */ /* 0x000fe40003f66270 */
[----:B------:R-:W-:Y:S01]  /*05e0*/  IADD3 R2, -R2, RZ, RZ ;  /* 0x000000ff02027210 */ /* 0x000fe20007ffe1ff */
[----:B------:R-:W-:Y:S01]  /*05f0*/  IMAD R4, R12, R3, R5 ;  /* 0x000000030c047224 */ /* 0x000fe200078e0205 */
[----:B------:R-:W-:Y:S02]  /*0600*/  SHF.R.U32.HI R3, RZ, 0x5, R76 ;  /* 0x00000005ff037819 */ /* 0x000fe4000001164c */
[----:B------:R-:W-:Y:S01]  /*0610*/  SHF.L.U32 R76, R76, 0x2, RZ ;  /* 0x000000024c4c7819 */ /* 0x000fe200000006ff */
[C---:B------:R-:W-:Y:S01]  /*0620*/  IMAD R5, R12.reuse, R2, R11 ;  /* 0x000000020c057224 */ /* 0x040fe200078e020b */
[----:B------:R-:W-:-:S02]  /*0630*/  ISETP.GT.U32.AND P1, PT, R12, R4, PT ;  /* 0x000000040c00720c */ /* 0x000fc40003f24070 */
[----:B------:R-:W-:Y:S02]  /*0640*/  SEL R2, R7, R6, !P0 ;  /* 0x0000000607027207 */ /* 0x000fe40004000000 */
[----:B------:R-:W-:Y:S02]  /*0650*/  ISETP.GT.U32.AND P2, PT, R12, R5, PT ;  /* 0x000000050c00720c */ /* 0x000fe40003f44070 */
[----:B------:R-:W-:Y:S02]  /*0660*/  SGXT.U32 R3, R3, 0x3 ;  /* 0x000000030303781a */ /* 0x000fe40000000000 */
[----:B------:R-:W-:Y:S02]  /*0670*/  SHF.R.S32.HI R6, RZ, 0x18, R2 ;  /* 0x00000018ff067819 */ /* 0x000fe40000011402 */
[----:B------:R-:W-:Y:S02]  /*0680*/  SHF.L.U32 R2, R2, 0x7, RZ ;  /* 0x0000000702027819 */ /* 0x000fe400000006ff */
[----:B------:R-:W-:-:S02]  /*0690*/  LOP3.LUT R3, R0, R3, RZ, 0xfc, !PT ;  /* 0x0000000300037212 */ /* 0x000fc400078efcff */
[-C--:B------:R-:W-:Y:S02]  /*06a0*/  @!P1 IADD3 R4, R4, -R12.reuse, RZ ;  /* 0x8000000c04049210 */ /* 0x080fe40007ffe0ff */
[----:B------:R-:W-:Y:S02]  /*06b0*/  SGXT R0, R6, 0x1 ;  /* 0x000000010600781a */ /* 0x000fe40000000200 */
[----:B------:R-:W-:Y:S02]  /*06c0*/  @!P2 IADD3 R5, R5, -R12, RZ ;  /* 0x8000000c0505a210 */ /* 0x000fe40007ffe0ff */
[----:B------:R-:W-:Y:S02]  /*06d0*/  LOP3.LUT R11, R2, R9, RZ, 0xfc, !PT ;  /* 0x00000009020b7212 */ /* 0x000fe400078efcff */
[C---:B------:R-:W-:Y:S02]  /*06e0*/  ISETP.GT.U32.AND P2, PT, R12.reuse, R5, PT ;  /* 0x000000050c00720c */ /* 0x040fe40003f44070 */
[----:B------:R-:W-:-:S02]  /*06f0*/  ISETP.GT.U32.AND P0, PT, R12, R4, PT ;  /* 0x000000040c00720c */ /* 0x000fc40003f04070 */
[----:B------:R-:W-:Y:S02]  /*0700*/  LEA.HI R6, R0, R11, RZ, 0x8 ;  /* 0x0000000b00067211 */ /* 0x000fe400078f40ff */
[----:B------:R-:W-:Y:S02]  /*0710*/  ISETP.GE.AND P1, PT, R10, RZ, PT ;  /* 0x000000ff0a00720c */ /* 0x000fe40003f26270 */
[----:B------:R-:W-:Y:S02]  /*0720*/  LOP3.LUT R6, R6, 0x7fff00, RZ, 0xc0, !PT ;  /* 0x007fff0006067812 */ /* 0x000fe400078ec0ff */
[C-C-:B------:R-:W-:Y:S02]  /*0730*/  LOP3.LUT R17, R2.reuse, 0x60, R9.reuse, 0xfe, !PT ;  /* 0x0000006002117812 */ /* 0x140fe400078efe09 */
[C-C-:B------:R-:W-:Y:S02]  /*0740*/  LOP3.LUT R13, R2.reuse, 0x20, R9.reuse, 0xfe, !PT ;  /* 0x00000020020d7812 */ /* 0x140fe400078efe09 */
[----:B------:R-:W-:-:S02]  /*0750*/  LOP3.LUT R15, R2, 0x40, R9, 0xfe, !PT ;  /* 0x00000040020f7812 */ /* 0x000fc400078efe09 */
[----:B------:R-:W-:Y:S02]  /*0760*/  @!P2 IADD3 R5, R5, -R12, RZ ;  /* 0x8000000c0505a210 */ /* 0x000fe40007ffe0ff */
[----:B------:R-:W-:Y:S02]  /*0770*/  IADD3 R11, R11, -R6, RZ ;  /* 0x800000060b0b7210 */ /* 0x000fe40007ffe0ff */
[C---:B------:R-:W-:Y:S02]  /*0780*/  LEA.HI R6, R0.reuse, R17, RZ, 0x8 ;  /* 0x0000001100067211 */ /* 0x040fe400078f40ff */
[C---:B------:R-:W-:Y:S02]  /*0790*/  LEA.HI R7, R0.reuse, R13, RZ, 0x8 ;  /* 0x0000000d00077211 */ /* 0x040fe400078f40ff */
[----:B------:R-:W-:Y:S02]  /*07a0*/  LEA.HI R8, R0, R15, RZ, 0x8 ;  /* 0x0000000f00087211 */ /* 0x000fe400078f40ff */
[----:B------:R-:W-:-:S02]  /*07b0*/  @!P0 IADD3 R4, R4, -R12, RZ ;  /* 0x8000000c04048210 */ /* 0x000fc40007ffe0ff */
[----:B------:R-:W-:Y:S02]  /*07c0*/  MOV R0, R5 ;  /* 0x0000000500007202 */ /* 0x000fe40000000f00 */
[----:B------:R-:W-:Y:S02]  /*07d0*/  LOP3.LUT R6, R6, 0x7fff00, RZ, 0xc0, !PT ;  /* 0x007fff0006067812 */ /* 0x000fe400078ec0ff */
[----:B------:R-:W-:Y:S02]  /*07e0*/  LOP3.LUT R7, R7, 0x7fff00, RZ, 0xc0, !PT ;  /* 0x007fff0007077812 */ /* 0x000fe400078ec0ff */
[----:B------:R-:W-:Y:S02]  /*07f0*/  ISETP.NE.AND P0, PT, RZ, c[0x0][0x178], PT ;  /* 0x00005e00ff007a0c */ /* 0x000fe40003f05270 */
[----:B------:R-:W-:Y:S02]  /*0800*/  LOP3.LUT R5, RZ, c[0x0][0x178], RZ, 0x33, !PT ;  /* 0x00005e00ff057a12 */ /* 0x000fe400078e33ff */
[----:B------:R-:W-:-:S02]  /*0810*/  @!P1 IADD3 R4, -R4, RZ, RZ ;  /* 0x000000ff04049210 */ /* 0x000fc40007ffe1ff */
[----:B------:R-:W-:Y:S02]  /*0820*/  @!P3 IADD3 R0, -R0, RZ, RZ ;  /* 0x000000ff0000b210 */ /* 0x000fe40007ffe1ff */
[----:B------:R-:W-:Y:S02]  /*0830*/  IADD3 R17, R17, -R6, RZ ;  /* 0x8000000611117210 */ /* 0x000fe40007ffe0ff */
[----:B------:R-:W-:Y:S02]  /*0840*/  LOP3.LUT R8, R8, 0x7fff00, RZ, 0xc0, !PT ;  /* 0x007fff0008087812 */ /* 0x000fe400078ec0ff */
[----:B------:R-:W-:Y:S02]  /*0850*/  IADD3 R13, R13, -R7, RZ ;  /* 0x800000070d0d7210 */ /* 0x000fe40007ffe0ff */
[----:B------:R-:W-:Y:S02]  /*0860*/  SEL R19, R5, R4, !P0 ;  /* 0x0000000405137207 */ /* 0x000fe40004000000 */
[----:B------:R-:W-:-:S02]  /*0870*/  LOP3.LUT R6, R76, 0x1c, RZ, 0xc0, !PT ;  /* 0x0000001c4c067812 */ /* 0x000fc400078ec0ff */
[----:B------:R-:W-:Y:S02]  /*0880*/  SEL R7, R5, R0, !P0 ;  /* 0x0000000005077207 */ /* 0x000fe40004000000 */
[----:B------:R-:W-:Y:S02]  /*0890*/  LOP3.LUT R0, R9, 0x20, RZ, 0xfc, !PT ;  /* 0x0000002009007812 */ /* 0x000fe400078efcff */
[----:B------:R-:W-:Y:S02]  /*08a0*/  IADD3 R15, R15, -R8, RZ ;  /* 0x800000080f0f7210 */ /* 0x000fe40007ffe0ff */
[-C--:B------:R-:W-:Y:S02]  /*08b0*/  LEA R14, R19, R6.reuse, 0x9 ;  /* 0x00000006130e7211 */ /* 0x080fe400078e48ff */
[-C--:B------:R-:W-:Y:S02]  /*08c0*/  LEA R83, R9, R6.reuse, 0x5 ;  /* 0x0000000609537211 */ /* 0x080fe400078e28ff */
[----:B------:R-:W-:-:S02]  /*08d0*/  LEA R7, R7, R6, 0x9 ;  /* 0x0000000607077211 */ /* 0x000fc400078e48ff */
[C---:B------:R-:W-:Y:S02]  /*08e0*/  LOP3.LUT R4, R9.reuse, 0x40, RZ, 0xfc, !PT ;  /* 0x0000004009047812 */ /* 0x040fe400078efcff */
[-C--:B------:R-:W-:Y:S02]  /*08f0*/  LEA R0, R0, R6.reuse, 0x5 ;  /* 0x0000000600007211 */ /* 0x080fe400078e28ff */
[----:B------:R-:W-:Y:S02]  /*0900*/  LOP3.LUT R5, R9, 0x60, RZ, 0xfc, !PT ;  /* 0x0000006009057812 */ /* 0x000fe400078efcff */
[-C--:B------:R-:W-:Y:S02]  /*0910*/  LEA R11, R11, R6.reuse, 0x9 ;  /* 0x000000060b0b7211 */ /* 0x080fe400078e48ff */
[-C--:B------:R-:W-:Y:S02]  /*0920*/  LEA R13, R13, R6.reuse, 0x9 ;  /* 0x000000060d0d7211 */ /* 0x080fe400078e48ff */
[-C--:B------:R-:W-:Y:S01]  /*0930*/  LEA R22, R15, R6.reuse, 0x9 ;  /* 0x000000060f167211 */ /* 0x080fe200078e48ff */
[----:B------:R-:W-:Y:S01]  /*0940*/  IMAD.WIDE R14, R14, R25, c[0x0][0x160] ;  /* 0x000058000e0e7625 */ /* 0x000fe200078e0219 */
[----:B------:R-:W-:-:S02]  /*0950*/  LEA R24, R17, R6, 0x9 ;  /* 0x0000000611187211 */ /* 0x000fc400078e48ff */
[----:B------:R-:W-:Y:S01]  /*0960*/  SHF.L.U32 R83, R83, 0x2, RZ ;  /* 0x0000000253537819 */ /* 0x000fe200000006ff */
[-C--:B------:R-:W-:Y:S01]  /*0970*/  IMAD.WIDE R16, R7, R25.reuse, c[0x0][0x160] ;  /* 0x0000580007107625 */ /* 0x080fe200078e0219 */
[-C--:B------:R-:W-:Y:S02]  /*0980*/  LEA R4, R4, R6.reuse, 0x5 ;  /* 0x0000000604047211 */ /* 0x080fe400078e28ff */
[----:B------:R-:W-:Y:S01]  /*0990*/  SHF.L.U32 R81, R0, 0x2, RZ ;  /* 0x0000000200517819 */ /* 0x000fe200000006ff */
[-C--:B------:R-:W-:Y:S01]  /*09a0*/  IMAD.WIDE R18, R11, R25.reuse, c[0x0][0x168] ;  /* 0x00005a000b127625 */ /* 0x080fe200078e0219 */
[----:B------:R-:W-:Y:S01]  /*09b0*/  LEA R5, R5, R6, 0x5 ;  /* 0x0000000605057211 */ /* 0x000fe200078e28ff */
[----:B------:R1:W-:Y:S01]  /*09c0*/  LDGSTS.E.BYPASS.128 [R83], [R14.64] ;  /* 0x000000000e537fae */ /* 0x0003e2000b901c4a */
[----:B------:R-:W-:Y:S01]  /*09d0*/  SHF.L.U32 R79, R4, 0x2, RZ ;  /* 0x00000002044f7819 */ /* 0x000fe200000006ff */
[-C--:B------:R-:W-:Y:S01]  /*09e0*/  IMAD.WIDE R20, R13, R25.reuse, c[0x0][0x168] ;  /* 0x00005a000d147625 */ /* 0x080fe200078e0219 */
[----:B------:R-:W-:Y:S01]  /*09f0*/  SHF.L.U32 R78, R5, 0x2, RZ ;  /* 0x00000002054e7819 */ /* 0x000fe200000006ff */
[----:B------:R2:W-:Y:S01]  /*0a00*/  LDGSTS.E.BYPASS.128 [R81], [R16.64] ;  /* 0x0000000010517fae */ /* 0x0005e2000b901c4a */
[----:B------:R-:W-:Y:S01]  /*0a10*/  IADD3 R4, P1, R14, 0x180, RZ ;  /* 0x000001800e047810 */ /* 0x000fe20007f3e0ff */
[----:B------:R-:W-:Y:S01]  /*0a20*/  IMAD.WIDE R22, R22, R25, c[0x0][0x168] ;  /* 0x00005a0016167625 */ /* 0x000fe200078e0219 */
[----:B------:R-:W-:Y:S01]  /*0a30*/  IADD3 R5, P0, R16, 0x180, RZ ;  /* 0x0000018010057810 */ /* 0x000fe20007f1e0ff */
[----:B------:R-:W0:Y:S01]  /*0a40*/  LDGDEPBAR ;  /* 0x00000000000079af */ /* 0x000e220000000000 */
[----:B------:R-:W-:Y:S01]  /*0a50*/  IADD3.X R6, RZ, R15, RZ, P1, !PT ;  /* 0x0000000fff067210 */ /* 0x000fe20000ffe4ff */
[----:B------:R-:W-:Y:S01]  /*0a60*/  IMAD.WIDE R24, R24, R25, c[0x0][0x168] ;  /* 0x00005a0018187625 */ /* 0x000fe200078e0219 */
[----:B------:R-:W-:Y:S01]  /*0a70*/  IADD3.X R8, RZ, R17, RZ, P0, !PT ;  /* 0x00000011ff087210 */ /* 0x000fe200007fe4ff */
[----:B------:R2:W-:Y:S01]  /*0a80*/  LDGSTS.E.BYPASS.128 [R83+0x6000], [R18.64] ;  /* 0x0600000012537fae */ /* 0x0005e2000b901c4a */
[----:B------:R-:W-:-:S02]  /*0a90*/  IADD3 R7, P1, R18, 0x180, RZ ;  /* 0x0000018012077810 */ /* 0x000fc40007f3e0ff */
[----:B------:R-:W-:Y:S01]  /*0aa0*/  IADD3 R9, P0, R20, 0x180, RZ ;  /* 0x0000018014097810 */ /* 0x000fe20007f1e0ff */
[----:B------:R3:W-:Y:S01]  /*0ab0*/  LDGSTS.E.BYPASS.128 [R81+0x6000], [R20.64] ;  /* 0x0600000014517fae */ /* 0x0007e2000b901c4a */
[----:B------:R-:W-:Y:S02]  /*0ac0*/  IADD3.X R10, RZ, R19, RZ, P1, !PT ;  /* 0x00000013ff0a7210 */ /* 0x000fe40000ffe4ff */
[----:B------:R-:W-:Y:S01]  /*0ad0*/  IADD3.X R12, RZ, R21, RZ, P0, !PT ;  /* 0x00000015ff0c7210 */ /* 0x000fe200007fe4ff */
[----:B------:R4:W-:Y:S01]  /*0ae0*/  LDGSTS.E.BYPASS.128 [R79+0x6000], [R22.64] ;  /* 0x06000000164f7fae */ /* 0x0009e2000b901c4a */
[----:B------:R-:W-:Y:S02]  /*0af0*/  IADD3 R11, P1, R22, 0x180, RZ ;  /* 0x00000180160b7810 */ /* 0x000fe40007f3e0ff */
[----:B------:R-:W-:Y:S01]  /*0b00*/  IADD3 R13, P0, R24, 0x180, RZ ;  /* 0x00000180180d7810 */ /* 0x000fe20007f1e0ff */
[----:B------:R1:W-:Y:S01]  /*0b10*/  LDGSTS.E.BYPASS.128 [R78+0x6000], [R24.64] ;  /* 0x06000000184e7fae */ /* 0x0003e2000b901c4a */
[----:B------:R-:W-:-:S02]  /*0b20*/  LOP3.LUT R77, R76, 0xf80, RZ, 0xc0, !PT ;  /* 0x00000f804c4d7812 */ /* 0x000fc400078ec0ff */
[----:B------:R-:W-:Y:S01]  /*0b30*/  MOV R0, 0x2 ;  /* 0x0000000200007802 */ /* 0x000fe20000000f00 */
[----:B------:R-:W0:Y:S01]  /*0b40*/  LDGDEPBAR ;  /* 0x00000000000079af */ /* 0x000e220000000000 */
[----:B------:R-:W-:-:S03]  /*0b50*/  LOP3.LUT R76, R76, 0x7c, RZ, 0xc0, !PT ;  /* 0x0000007c4c4c7812 */ /* 0x000fc600078ec0ff */
[----:B------:R-:W-:Y:S06]  /*0b60*/  BAR.SYNC 0x0 ;  /* 0x0000000000007b1d */ /* 0x000fec0000000000 */
[----:B------:R-:W-:Y:S01]  /*0b70*/  @!PT LDS RZ, [RZ] ;  /* 0x00000000fffff984 */ /* 0x000fe20000000800 */
[----:B------:R-:W-:Y:S01]  /*0b80*/  @!PT LDS RZ, [RZ] ;  /* 0x00000000fffff984 */ /* 0x000fe20000000800 */
[----:B------:R-:W-:Y:S01]  /*0b90*/  @!PT LDS RZ, [RZ] ;  /* 0x00000000fffff984 */ /* 0x000fe20000000800 */
[----:B------:R1:W-:Y:S04]  /*0ba0*/  LDGSTS.E.BYPASS.128 [R83+0x2000], [R14.64+0x80] ;  /* 0x020000800e537fae */ /* 0x0003e8000b901c4a */
[----:B------:R2:W-:Y:S04]  /*0bb0*/  LDGSTS.E.BYPASS.128 [R81+0x2000], [R16.64+0x80] ;  /* 0x0200008010517fae */ /* 0x0005e8000b901c4a */
[----:B------:R-:W0:Y:S04]  /*0bc0*/  LDGDEPBAR ;  /* 0x00000000000079af */ /* 0x000e280000000000 */
[----:B------:R2:W-:Y:S04]  /*0bd0*/  LDGSTS.E.BYPASS.128 [R83+0xa000], [R18.64+0x80] ;  /* 0x0a00008012537fae */ /* 0x0005e8000b901c4a */
[----:B------:R3:W-:Y:S04]  /*0be0*/  LDGSTS.E.BYPASS.128 [R81+0xa000], [R20.64+0x80] ;  /* 0x0a00008014517fae */ /* 0x0007e8000b901c4a */
[----:B------:R4:W-:Y:S04]  /*0bf0*/  LDGSTS.E.BYPASS.128 [R79+0xa000], [R22.64+0x80] ;  /* 0x0a000080164f7fae */ /* 0x0009e8000b901c4a */
[----:B------:R1:W-:Y:S04]  /*0c00*/  LDGSTS.E.BYPASS.128 [R78+0xa000], [R24.64+0x80] ;  /* 0x0a000080184e7fae */ /* 0x0003e8000b901c4a */
[----:B------:R-:W0:Y:S04]  /*0c10*/  LDGDEPBAR ;  /* 0x00000000000079af */ /* 0x000e280000000000 */
[----:B------:R-:W-:Y:S06]  /*0c20*/  BAR.SYNC 0x0 ;  /* 0x0000000000007b1d */ /* 0x000fec0000000000 */
[----:B------:R-:W-:Y:S01]  /*0c30*/  @!PT LDS RZ, [RZ] ;  /* 0x00000000fffff984 */ /* 0x000fe20000000800 */
[----:B------:R-:W-:Y:S01]  /*0c40*/  @!PT LDS RZ, [RZ] ;  /* 0x00000000fffff984 */ /* 0x000fe20000000800 */
[----:B------:R-:W-:Y:S01]  /*0c50*/  @!PT LDS RZ, [RZ] ;  /* 0x00000000fffff984 */ /* 0x000fe20000000800 */
[----:B------:R1:W-:Y:S04]  /*0c60*/  LDGSTS.E.BYPASS.128 [R83+0x4000], [R14.64+0x100] ;  /* 0x040001000e537fae */ /* 0x0003e8000b901c4a */
[----:B------:R2:W-:Y:S04]  /*0c70*/  LDGSTS.E.BYPASS.128 [R81+0x4000], [R16.64+0x100] ;  /* 0x0400010010517fae */ /* 0x0005e8000b901c4a */
[----:B------:R-:W0:Y:S04]  /*0c80*/  LDGDEPBAR ;  /* 0x00000000000079af */ /* 0x000e280000000000 */
[----:B------:R2:W-:Y:S01]  /*0c90*/  LDGSTS.E.BYPASS.128 [R83+0xe000], [R18.64+0x100] ;  /* 0x0e00010012537fae */ /* 0x0005e2000b901c4a */
[----:B-1----:R-:W-:-:S02]  /*0ca0*/  IADD3.X R14, RZ, R23, RZ, P1, !PT ;  /* 0x00000017ff0e7210 */ /* 0x002fc40000ffe4ff */
[----:B------:R-:W-:Y:S01]  /*0cb0*/  IADD3.X R15, RZ, R25, RZ, P0, !PT ;  /* 0x00000019ff0f7210 */ /* 0x000fe200007fe4ff */
[----:B------:R3:W-:Y:S04]  /*0cc0*/  LDGSTS.E.BYPASS.128 [R81+0xe000], [R20.64+0x100] ;  /* 0x0e00010014517fae */ /* 0x0007e8000b901c4a */
[----:B------:R4:W-:Y:S04]  /*0cd0*/  LDGSTS.E.BYPASS.128 [R79+0xe000], [R22.64+0x100] ;  /* 0x0e000100164f7fae */ /* 0x0009e8000b901c4a */
[----:B------:R1:W-:Y:S04]  /*0ce0*/  LDGSTS.E.BYPASS.128 [R78+0xe000], [R24.64+0x100] ;  /* 0x0e000100184e7fae */ /* 0x0003e8000b901c4a */
[----:B------:R-:W0:Y:S01]  /*0cf0*/  LDGDEPBAR ;  /* 0x00000000000079af */ /* 0x000e220000000000 */
[----:B---3--:R-:W-:Y:S01]  /*0d00*/  CS2R R20, SRZ ;  /* 0x0000000000147805 */ /* 0x008fe2000001ff00 */
[----:B----4-:R-:W-:Y:S01]  /*0d10*/  CS2R R22, SRZ ;  /* 0x0000000000167805 */ /* 0x010fe2000001ff00 */
[----:B-1----:R-:W-:Y:S01]  /*0d20*/  CS2R R24, SRZ ;  /* 0x0000000000187805 */ /* 0x002fe2000001ff00 */
[----:B------:R-:W-:-:S04]  /*0d30*/  DEPBAR.LE SB0, 0x4 ;  /* 0x000081000000791a */ /* 0x000fc80000000000 */
[----:B--2---:R-:W-:Y:S06]  /*0d40*/  BAR.SYNC 0x0 ;  /* 0x0000000000007b1d */ /* 0x004fec0000000000 */
.L_x_1:
[----:B------:R-:W-:Y:S01]  /*0d50*/  LEA R82, R76, UR8, 0x7 ;  /* 0x000000084c527c11 */ /* 0x000fe2000f8e38ff */
[----:B------:R-:W-:Y:S01]  /*0d60*/  LDS.128 R16, [R77.X4+UR5] ;  /* 0x000000054d107984 */ /* 0x000fe20008004c00 */
[----:B------:R-:W-:Y:S01]  /*0d70*/  IADD3 R0, R0, 0x1, RZ ;  /* 0x0000000100007810 */ /* 0x000fe20007ffe0ff */
[----:B------:R-:W-:Y:S01]  /*0d80*/  UIADD3 UR4, UR4, 0x1, URZ ;  /* 0x0000000104047890 */ /* 0x000fe2000fffe03f */
[----:B------:R-:W-:Y:S01]  /*0d90*/  IADD3 R80, R80, 0x20, RZ ;  /* 0x0000002050507810 */ /* 0x000fe20007ffe0ff */
[----:B------:R-:W1:Y:S01]  /*0da0*/  LDS.128 R48, [R82+0x80] ;  /* 0x0000800052307984 */ /* 0x000e620000000c00 */
[C---:B------:R-:W-:Y:S01]  /*0db0*/  ISETP.GE.AND P1, PT, R0.reuse, 0x3, PT ;  /* 0x000000030000780c */ /* 0x040fe20003f26270 */
[----:B------:R-:W-:Y:S02]  /*0dc0*/  UISETP.GE.AND UP0, UPT, UR4, 0x3, UPT ;  /* 0x000000030400788c */ /* 0x000fe4000bf06270 */
[----:B------:R-:W2:Y:S01]  /*0dd0*/  LDS.128 R52, [R82+0x100] ;  /* 0x0001000052347984 */ /* 0x000ea20000000c00 */
[----:B------:R-:W-:Y:S01]  /*0de0*/  SEL R0, R0, RZ, !P1 ;  /* 0x000000ff00007207 */ /* 0x000fe20004800000 */
[----:B------:R-:W-:-:S02]  /*0df0*/  USEL UR4, UR4, URZ, !UP0 ;  /* 0x0000003f04047287 */ /* 0x000fc4000c000000 */
[----:B------:R-:W3:Y:S02]  /*0e00*/  LDS.128 R40, [R82] ;  /* 0x0000000052287984 */ /* 0x000ee40000000c00 */
[----:B------:R-:W-:Y:S02]  /*0e10*/  ULEA UR8, UR4, 0x6000, 0xe ;  /* 0x0000600004087891 */ /* 0x000fe4000f8e703f */
[----:B------:R-:W4:Y:S04]  /*0e20*/  LDS.128 R64, [R82+0x180] ;  /* 0x0001800052407984 */ /* 0x000f280000000c00 */
[----:B------:R-:W4:Y:S04]  /*0e30*/  LDS.128 R68, [R77.X4+UR5+0x80] ;  /* 0x000080054d447984 */ /* 0x000f280008004c00 */
[----:B------:R-:W4:Y:S01]  /*0e40*/  LDS.128 R56, [R77.X4+UR5+0x100] ;  /* 0x000100054d387984 */ /* 0x000f220008004c00 */
[C---:B-1----:R-:W-:Y:S01]  /*0e50*/  FFMA R84, R16.reuse, R48, R73 ;  /* 0x0000003010547223 */ /* 0x042fe20000000049 */
[----:B--2---:R-:W-:-:S03]  /*0e60*/  FFMA R74, R16, R52, R74 ;  /* 0x00000034104a7223 */ /* 0x004fc6000000004a */
[C---:B------:R-:W-:Y:S01]  /*0e70*/  FFMA R87, R17.reuse, R49, R84 ;  /* 0x0000003111577223 */ /* 0x040fe20000000054 */
[----:B---3--:R-:W-:Y:S01]  /*0e80*/  FFMA R72, R16, R40, R72 ;  /* 0x0000002810487223 */ /* 0x008fe20000000048 */
[C---:B------:R-:W-:Y:S02]  /*0e90*/  FFMA R85, R17.reuse, R53, R74 ;  /* 0x0000003511557223 */ /* 0x040fe4000000004a */
[----:B------:R-:W-:Y:S01]  /*0ea0*/  FFMA R84, R18, R50, R87 ;  /* 0x0000003212547223 */ /* 0x000fe20000000057 */
[----:B----4-:R-:W-:Y:S01]  /*0eb0*/  FFMA R16, R16, R64, R75 ;  /* 0x0000004010107223 */ /* 0x010fe2000000004b */
[C---:B------:R-:W-:Y:S01]  /*0ec0*/  FFMA R89, R17.reuse, R41, R72 ;  /* 0x0000002911597223 */ /* 0x040fe20000000048 */
[C---:B------:R-:W-:Y:S01]  /*0ed0*/  FFMA R86, R18.reuse, R54, R85 ;  /* 0x0000003612567223 */ /* 0x040fe20000000055 */
[----:B------:R-:W1:Y:S01]  /*0ee0*/  LDS.128 R72, [R77.X4+UR5+0x180] ;  /* 0x000180054d487984 */ /* 0x000e620008004c00 */
[----:B------:R-:W-:Y:S01]  /*0ef0*/  FFMA R17, R17, R65, R16 ;  /* 0x0000004111117223 */ /* 0x000fe20000000010 */
[C---:B------:R-:W-:Y:S01]  /*0f00*/  FFMA R16, R18.reuse, R42, R89 ;  /* 0x0000002a12107223 */ /* 0x040fe20000000059 */
[C---:B------:R-:W-:Y:S01]  /*0f10*/  FFMA R87, R19.reuse, R51, R84 ;  /* 0x0000003313577223 */ /* 0x040fe20000000054 */
[C---:B------:R-:W-:Y:S01]  /*0f20*/  FFMA R89, R19.reuse, R55, R86 ;  /* 0x0000003713597223 */ /* 0x040fe20000000056 */
[----:B------:R-:W-:Y:S01]  /*0f30*/  FFMA R18, R18, R66, R17 ;  /* 0x0000004212127223 */ /* 0x000fe20000000011 */
[C---:B------:R-:W-:Y:S01]  /*0f40*/  FFMA R85, R19.reuse, R43, R16 ;  /* 0x0000002b13557223 */ /* 0x040fe20000000010 */
[C---:B------:R-:W-:Y:S01]  /*0f50*/  FFMA R16, R68.reuse, R48, R61 ;  /* 0x0000003044107223 */ /* 0x040fe2000000003d */
[C---:B------:R-:W-:Y:S01]  /*0f60*/  FFMA R62, R68.reuse, R52, R62 ;  /* 0x00000034443e7223 */ /* 0x040fe2000000003e */
[----:B------:R-:W-:Y:S01]  /*0f70*/  FFMA R91, R19, R67, R18 ;  /* 0x00000043135b7223 */ /* 0x000fe20000000012 */
[C---:B------:R-:W-:Y:S01]  /*0f80*/  FFMA R18, R68.reuse, R64, R63 ;  /* 0x0000004044127223 */ /* 0x040fe2000000003f */
[C---:B------:R-:W-:Y:S01]  /*0f90*/  FFMA R93, R69.reuse, R49, R16 ;  /* 0x00000031455d7223 */ /* 0x040fe20000000010 */
[-C--:B------:R-:W-:Y:S01]  /*0fa0*/  FFMA R60, R68, R40.reuse, R60 ;  /* 0x00000028443c7223 */ /* 0x080fe2000000003c */
[C---:B------:R-:W-:Y:S01]  /*0fb0*/  FFMA R63, R69.reuse, R53, R62 ;  /* 0x00000035453f7223 */ /* 0x040fe2000000003e */
[C---:B------:R-:W-:Y:S01]  /*0fc0*/  FFMA R61, R69.reuse, R65, R18 ;  /* 0x00000041453d7223 */ /* 0x040fe20000000012 */
[----:B------:R-:W-:Y:S01]  /*0fd0*/  FFMA R36, R56, R40, R36 ;  /* 0x0000002838247223 */ /* 0x000fe20000000024 */
[----:B------:R-:W2:Y:S01]  /*0fe0*/  LDS.128 R16, [R77.X4+UR5+0x1000] ;  /* 0x001000054d107984 */ /* 0x000ea20008004c00 */
        /* <DEDUP_REMOVED lines=8> */
[C---:B------:R-:W-:Y:S01]  /*1070*/  FFMA R62, R56.reuse, R64, R39 ;  /* 0x00000040383e7223 */ /* 0x040fe20000000027 */
[----:B------:R-:W-:Y:S01]  /*1080*/  FFMA R38, R56, R48, R37 ;  /* 0x0000003038267223 */ /* 0x000fe20000000025 */
[----:B------:R-:W-:Y:S01]  /*1090*/  FFMA R97, R71, R67, R68 ;  /* 0x0000004347617223 */ /* 0x000fe20000000044 */
[C---:B------:R-:W-:Y:S01]  /*10a0*/  FFMA R63, R57.reuse, R53, R60 ;  /* 0x00000035393f7223 */ /* 0x040fe2000000003c */
[C---:B------:R-:W-:Y:S01]  /*10b0*/  FFMA R61, R57.reuse, R65, R62 ;  /* 0x00000041393d7223 */ /* 0x040fe2000000003e */
[C---:B------:R-:W-:Y:S01]  /*10c0*/  FFMA R69, R57.reuse, R49, R38 ;  /* 0x0000003139457223 */ /* 0x040fe20000000026 */
[----:B------:R-:W-:Y:S01]  /*10d0*/  FFMA R57, R57, R41, R36 ;  /* 0x0000002939397223 */ /* 0x000fe20000000024 */
[C---:B------:R-:W-:Y:S01]  /*10e0*/  FFMA R60, R58.reuse, R54, R63 ;  /* 0x000000363a3c7223 */ /* 0x040fe2000000003f */
[----:B------:R-:W3:Y:S01]  /*10f0*/  LDS.128 R36, [R77.X4+UR5+0x1080] ;  /* 0x001080054d247984 */ /* 0x000ee20008004c00 */
[C---:B------:R-:W-:Y:S01]  /*1100*/  FFMA R56, R58.reuse, R50, R69 ;  /* 0x000000323a387223 */ /* 0x040fe20000000045 */
[C---:B------:R-:W-:Y:S01]  /*1110*/  FFMA R62, R58.reuse, R66, R61 ;  /* 0x000000423a3e7223 */ /* 0x040fe2000000003d */
[----:B------:R-:W-:Y:S01]  /*1120*/  FFMA R58, R58, R42, R57 ;  /* 0x0000002a3a3a7223 */ /* 0x000fe20000000039 */
[C---:B------:R-:W-:Y:S01]  /*1130*/  FFMA R105, R59.reuse, R55, R60 ;  /* 0x000000373b697223 */ /* 0x040fe2000000003c */
[C---:B------:R-:W-:Y:S01]  /*1140*/  FFMA R103, R59.reuse, R51, R56 ;  /* 0x000000333b677223 */ /* 0x040fe20000000038 */
[----:B------:R-:W-:Y:S01]  /*1150*/  FFMA R107, R59, R67, R62 ;  /* 0x000000433b6b7223 */ /* 0x000fe2000000003e */
[C---:B-1----:R-:W-:Y:S01]  /*1160*/  FFMA R32, R72.reuse, R40, R32 ;  /* 0x0000002848207223 */ /* 0x042fe20000000020 */
[C---:B------:R-:W-:Y:S01]  /*1170*/  FFMA R56, R72.reuse, R64, R35 ;  /* 0x0000004048387223 */ /* 0x040fe20000000023 */
[C---:B------:R-:W-:Y:S01]  /*1180*/  FFMA R34, R72.reuse, R52, R34 ;  /* 0x0000003448227223 */ /* 0x040fe20000000022 */
[----:B------:R-:W-:Y:S01]  /*1190*/  FFMA R72, R72, R48, R33 ;  /* 0x0000003048487223 */ /* 0x000fe20000000021 */
        /* <DEDUP_REMOVED lines=8> */
[----:B------:R-:W1:Y:S01]  /*1220*/  LDS.128 R32, [R77.X4+UR5+0x1100] ;  /* 0x001100054d207984 */ /* 0x000e620008004c00 */
[C---:B------:R-:W-:Y:S01]  /*1230*/  FFMA R119, R75.reuse, R43, R56 ;  /* 0x0000002b4b777223 */ /* 0x040fe20000000038 */
[----:B------:R-:W-:Y:S01]  /*1240*/  FFMA R117, R75, R67, R60 ;  /* 0x000000434b757223 */ /* 0x000fe2000000003c */
[----:B------:R-:W-:Y:S01]  /*1250*/  FFMA R74, R74, R50, R73 ;  /* 0x000000324a4a7223 */ /* 0x000fe20000000049 */
[C---:B--2---:R-:W-:Y:S01]  /*1260*/  FFMA R56, R16.reuse, R64, R27 ;  /* 0x0000004010387223 */ /* 0x044fe2000000001b */
        /* <DEDUP_REMOVED lines=10> */
[----:B------:R-:W2:Y:S01]  /*1310*/  LDS.128 R24, [R77.X4+UR5+0x1180] ;  /* 0x001180054d187984 */ /* 0x000ea20008004c00 */
[----:B------:R-:W-:Y:S01]  /*1320*/  FFMA R18, R18, R50, R17 ;  /* 0x0000003212127223 */ /* 0x000fe20000000011 */
[C---:B------:R-:W-:Y:S01]  /*1330*/  FFMA R123, R19.reuse, R55, R16 ;  /* 0x00000037137b7223 */ /* 0x040fe20000000010 */
[C---:B------:R-:W-:Y:S01]  /*1340*/  FFMA R125, R19.reuse, R67, R56 ;  /* 0x00000043137d7223 */ /* 0x040fe20000000038 */
[C---:B------:R-:W-:Y:S01]  /*1350*/  FFMA R72, R19.reuse, R43, R72 ;  /* 0x0000002b13487223 */ /* 0x040fe20000000048 */
[-C--:B------:R-:W-:Y:S01]  /*1360*/  FFMA R121, R19, R51.reuse, R18 ;  /* 0x0000003313797223 */ /* 0x080fe20000000012 */
[C---:B---3--:R-:W-:Y:S01]  /*1370*/  FFMA R20, R36.reuse, R40, R20 ;  /* 0x0000002824147223 */ /* 0x048fe20000000014 */
        /* <DEDUP_REMOVED lines=11> */
[----:B------:R-:W-:Y:S01]  /*1430*/  LDS.128 R16, [R77.X4+UR5+0x10] ;  /* 0x000010054d107984 */ /* 0x000fe20008004c00 */
[----:B------:R-:W-:Y:S01]  /*1440*/  FFMA R99, R71, R43, R70 ;  /* 0x0000002b47637223 */ /* 0x000fe20000000046 */
[----:B------:R-:W-:Y:S01]  /*1450*/  FFMA R37, R37, R65, R36 ;  /* 0x0000004125257223 */ /* 0x000fe20000000024 */
[C---:B------:R-:W-:Y:S01]  /*1460*/  FFMA R84, R39.reuse, R55, R84 ;  /* 0x0000003727547223 */ /* 0x040fe20000000054 */
[----:B------:R-:W3:Y:S01]  /*1470*/  LDS.128 R20, [R82+0x90] ;  /* 0x0000900052147984 */ /* 0x000ee20000000c00 */
[C---:B------:R-:W-:Y:S01]  /*1480*/  FFMA R74, R39.reuse, R51, R74 ;  /* 0x00000033274a7223 */ /* 0x040fe2000000004a */
[----:B------:R-:W-:Y:S01]  /*1490*/  FFMA R86, R38, R66, R37 ;  /* 0x0000004226567223 */ /* 0x000fe20000000025 */
[C---:B-1----:R-:W-:Y:S01]  /*14a0*/  FFMA R38, R32.reuse, R64, R47 ;  /* 0x0000004020267223 */ /* 0x042fe2000000002f */
[----:B------:R-:W1:Y:S01]  /*14b0*/  LDS.128 R56, [R82+0x110] ;  /* 0x0001100052387984 */ /* 0x000e620000000c00 */
[C---:B------:R-:W-:Y:S01]  /*14c0*/  FFMA R36, R32.reuse, R48, R45 ;  /* 0x0000003020247223 */ /* 0x040fe2000000002d */
[C---:B------:R-:W-:Y:S01]  /*14d0*/  FFMA R86, R39.reuse, R67, R86 ;  /* 0x0000004327567223 */ /* 0x040fe20000000056 */
[----:B------:R-:W-:Y:S01]  /*14e0*/  FFMA R88, R39, R43, R88 ;  /* 0x0000002b27587223 */ /* 0x000fe20000000058 */
[----:B------:R-:W4:Y:S01]  /*14f0*/  LDS.128 R60, [R82+0x10] ;  /* 0x00001000523c7984 */ /* 0x000f220000000c00 */
[C---:B------:R-:W-:Y:S01]  /*1500*/  FFMA R45, R33.reuse, R65, R38 ;  /* 0x00000041212d7223 */ /* 0x040fe20000000026 */
[----:B------:R-:W-:Y:S01]  /*1510*/  FFMA R73, R33, R49, R36 ;  /* 0x0000003121497223 */ /* 0x000fe20000000024 */
[C---:B------:R-:W-:Y:S01]  /*1520*/  FFMA R46, R32.reuse, R52, R46 ;  /* 0x00000034202e7223 */ /* 0x040fe2000000002e */
[----:B------:R-:W4:Y:S01]  /*1530*/  LDS.128 R68, [R82+0x190] ;  /* 0x0001900052447984 */ /* 0x000f220000000c00 */
[----:B------:R-:W-:-:S02]  /*1540*/  FFMA R32, R32, R40, R44 ;  /* 0x0000002820207223 */ /* 0x000fc4000000002c */
[C---:B------:R-:W-:Y:S01]  /*1550*/  FFMA R47, R33.reuse, R53, R46 ;  /* 0x00000035212f7223 */ /* 0x040fe2000000002e */
[----:B------:R-:W4:Y:S01]  /*1560*/  LDS.128 R36, [R77.X4+UR5+0x90] ;  /* 0x000090054d247984 */ /* 0x000f220008004c00 */
[----:B------:R-:W-:Y:S01]  /*1570*/  FFMA R33, R33, R41, R32 ;  /* 0x0000002921217223 */ /* 0x000fe20000000020 */
[C---:B--2---:R-:W-:Y:S01]  /*1580*/  FFMA R30, R24.reuse, R52, R30 ;  /* 0x00000034181e7223 */ /* 0x044fe2000000001e */
[C---:B------:R-:W-:Y:S01]  /*1590*/  FFMA R48, R24.reuse, R48, R29 ;  /* 0x0000003018307223 */ /* 0x040fe2000000001d */
[C---:B------:R-:W-:Y:S01]  /*15a0*/  FFMA R64, R24.reuse, R64, R31 ;  /* 0x0000004018407223 */ /* 0x040fe2000000001f */
[----:B------:R-:W-:Y:S01]  /*15b0*/  FFMA R24, R24, R40, R28 ;  /* 0x0000002818187223 */ /* 0x000fe2000000001c */
[C---:B------:R-:W-:Y:S01]  /*15c0*/  FFMA R53, R25.reuse, R53, R30 ;  /* 0x0000003519357223 */ /* 0x040fe2000000001e */
[C---:B------:R-:W-:Y:S01]  /*15d0*/  FFMA R49, R25.reuse, R49, R48 ;  /* 0x0000003119317223 */ /* 0x040fe20000000030 */
[----:B------:R-:W2:Y:S01]  /*15e0*/  LDS.128 R28, [R77.X4+UR5+0x110] ;  /* 0x000110054d1c7984 */ /* 0x000ea20008004c00 */
[C---:B------:R-:W-:Y:S01]  /*15f0*/  FFMA R65, R25.reuse, R65, R64 ;  /* 0x0000004119417223 */ /* 0x040fe20000000040 */
[----:B------:R-:W-:Y:S01]  /*1600*/  FFMA R25, R25, R41, R24 ;  /* 0x0000002919197223 */ /* 0x000fe20000000018 */
[C---:B------:R-:W-:Y:S01]  /*1610*/  FFMA R46, R34.reuse, R66, R45 ;  /* 0x00000042222e7223 */ /* 0x040fe2000000002d */
[C---:B------:R-:W-:Y:S01]  /*1620*/  FFMA R44, R34.reuse, R54, R47 ;  /* 0x00000036222c7223 */ /* 0x040fe2000000002f */
[-C--:B------:R-:W-:Y:S01]  /*1630*/  FFMA R32, R34, R50.reuse, R73 ;  /* 0x0000003222207223 */ /* 0x080fe20000000049 */
[C---:B------:R-:W-:Y:S01]  /*1640*/  FFMA R50, R26.reuse, R50, R49 ;  /* 0x000000321a327223 */ /* 0x040fe20000000031 */
[C---:B------:R-:W-:Y:S01]  /*1650*/  FFMA R66, R26.reuse, R66, R65 ;  /* 0x000000421a427223 */ /* 0x040fe20000000041 */
[C---:B------:R-:W-:Y:S01]  /*1660*/  FFMA R54, R26.reuse, R54, R53 ;  /* 0x000000361a367223 */ /* 0x040fe20000000035 */
[-C--:B------:R-:W-:Y:S01]  /*1670*/  FFMA R26, R26, R42.reuse, R25 ;  /* 0x0000002a1a1a7223 */ /* 0x080fe20000000019 */
[----:B------:R-:W-:Y:S01]  /*1680*/  FFMA R34, R34, R42, R33 ;  /* 0x0000002a22227223 */ /* 0x000fe20000000021 */
[C---:B------:R-:W-:Y:S01]  /*1690*/  FFMA R73, R35.reuse, R51, R32 ;  /* 0x0000003323497223 */ /* 0x040fe20000000020 */
[----:B------:R-:W-:Y:S01]  /*16a0*/  FFMA R101, R35, R67, R46 ;  /* 0x0000004323657223 */ /* 0x000fe2000000002e */
[----:B------:R-:W-:Y:S01]  /*16b0*/  FFMA R65, R27, R43, R26 ;  /* 0x0000002b1b417223 */ /* 0x000fe2000000001a */
[C---:B------:R-:W-:Y:S01]  /*16c0*/  FFMA R75, R35.reuse, R55, R44 ;  /* 0x00000037234b7223 */ /* 0x040fe2000000002c */
[----:B------:R-:W-:Y:S01]  /*16d0*/  FFMA R109, R35, R43, R34 ;  /* 0x0000002b236d7223 */ /* 0x000fe20000000022 */
[C---:B---3--:R-:W-:Y:S01]  /*16e0*/  FFMA R26, R16.reuse, R20, R87 ;  /* 0x00000014101a7223 */ /* 0x048fe20000000057 */
[C---:B------:R-:W-:Y:S01]  /*16f0*/  FFMA R67, R27.reuse, R67, R66 ;  /* 0x000000431b437223 */ /* 0x040fe20000000042 */
[C---:B------:R-:W-:Y:S01]  /*1700*/  FFMA R55, R27.reuse, R55, R54 ;  /* 0x000000371b377223 */ /* 0x040fe20000000036 */
[----:B------:R-:W-:Y:S01]  /*1710*/  FFMA R53, R27, R51, R50 ;  /* 0x000000331b357223 */ /* 0x000fe20000000032 */
[C---:B-1----:R-:W-:Y:S01]  /*1720*/  FFMA R32, R16.reuse, R56, R89 ;  /* 0x0000003810207223 */ /* 0x042fe20000000059 */
[C---:B------:R-:W-:Y:S01]  /*1730*/  FFMA R35, R17.reuse, R21, R26 ;  /* 0x0000001511237223 */ /* 0x040fe2000000001a */
[----:B------:R-:W-:Y:S01]  /*1740*/  LDS.128 R48, [R77.X4+UR5+0x1110] ;  /* 0x001110054d307984 */ /* 0x000fe20008004c00 */
[----:B----4-:R-:W-:Y:S01]  /*1750*/  FFMA R24, R16, R60, R85 ;  /* 0x0000003c10187223 */ /* 0x010fe20000000055 */
[C---:B------:R-:W-:Y:S01]  /*1760*/  FFMA R33, R17.reuse, R57, R32 ;  /* 0x0000003911217223 */ /* 0x040fe20000000020 */
[----:B------:R-:W-:Y:S01]  /*1770*/  FFMA R32, R18, R22, R35 ;  /* 0x0000001612207223 */ /* 0x000fe20000000023 */
[----:B------:R-:W-:Y:S01]  /*1780*/  LDS.128 R44, [R77.X4+UR5+0x20] ;  /* 0x000020054d2c7984 */ /* 0x000fe20008004c00 */
[----:B------:R-:W-:Y:S01]  /*1790*/  FFMA R16, R16, R68, R91 ;  /* 0x0000004410107223 */ /* 0x000fe2000000005b */
[C---:B------:R-:W-:Y:S01]  /*17a0*/  FFMA R41, R17.reuse, R61, R24 ;  /* 0x0000003d11297223 */ /* 0x040fe20000000018 */
[C---:B------:R-:W-:Y:S01]  /*17b0*/  FFMA R34, R18.reuse, R58, R33 ;  /* 0x0000003a12227223 */ /* 0x040fe20000000021 */
[----:B------:R-:W1:Y:S01]  /*17c0*/  LDS.128 R24, [R77.X4+UR5+0x190] ;  /* 0x000190054d187984 */ /* 0x000e620008004c00 */
[----:B------:R-:W-:Y:S01]  /*17d0*/  FFMA R17, R17, R69, R16 ;  /* 0x0000004511117223 */ /* 0x000fe20000000010 */
[----:B------:R-:W-:Y:S01]  /*17e0*/  FFMA R16, R18, R62, R41 ;  /* 0x0000003e12107223 */ /* 0x000fe20000000029 */
[C---:B------:R-:W-:Y:S01]  /*17f0*/  FFMA R87, R19.reuse, R23, R32 ;  /* 0x0000001713577223 */ /* 0x040fe20000000020 */
[----:B------:R-:W-:Y:S01]  /*1800*/  FFMA R32, R36, R68, R97 ;  /* 0x0000004424207223 */ /* 0x000fe20000000061 */
[----:B------:R-:W-:Y:S01]  /*1810*/  FFMA R18, R18, R70, R17 ;  /* 0x0000004612127223 */ /* 0x000fe20000000011 */
[----:B------:R-:W-:Y:S01]  /*1820*/  FFMA R85, R19, R63, R16 ;  /* 0x0000003f13557223 */ /* 0x000fe20000000010 */
[C---:B------:R-:W-:Y:S01]  /*1830*/  FFMA R16, R36.reuse, R20, R93 ;  /* 0x0000001424107223 */ /* 0x040fe2000000005d */
        /* <DEDUP_REMOVED lines=8> */
[C---:B------:R-:W-:Y:S01]  /*18c0*/  FFMA R36, R38.reuse, R70, R33 ;  /* 0x0000004626247223 */ /* 0x040fe20000000021 */
[----:B------:R-:W3:Y:S01]  /*18d0*/  LDS.128 R16, [R77.X4+UR5+0x1010] ;  /* 0x001010054d107984 */ /* 0x000ee20008004c00 */
[C---:B------:R-:W-:Y:S01]  /*18e0*/  FFMA R34, R38.reuse, R58, R35 ;  /* 0x0000003a26227223 */ /* 0x040fe20000000023 */
[C---:B------:R-:W-:Y:S01]  /*18f0*/  FFMA R32, R38.reuse, R22, R41 ;  /* 0x0000001626207223 */ /* 0x040fe20000000029 */
[C---:B------:R-:W-:Y:S01]  /*1900*/  FFMA R97, R39.reuse, R71, R36 ;  /* 0x0000004727617223 */ /* 0x040fe20000000024 */
        /* <DEDUP_REMOVED lines=19> */
[C---:B-1----:R-:W-:Y:S01]  /*1a40*/  FFMA R32, R24.reuse, R68, R117 ;  /* 0x0000004418207223 */ /* 0x042fe20000000075 */
[C---:B------:R-:W-:Y:S01]  /*1a50*/  FFMA R103, R31.reuse, R23, R28 ;  /* 0x000000171f677223 */ /* 0x040fe2000000001c */
[----:B------:R-:W-:Y:S01]  /*1a60*/  FFMA R111, R31, R63, R30 ;  /* 0x0000003f1f6f7223 */ /* 0x000fe2000000001e */
        /* <DEDUP_REMOVED lines=15> */
[C---:B---3--:R-:W-:Y:S01]  /*1b60*/  FFMA R72, R16.reuse, R60, R72 ;  /* 0x0000003c10487223 */ /* 0x048fe20000000048 */
[C---:B------:R-:W-:Y:S01]  /*1b70*/  FFMA R26, R16.reuse, R68, R125 ;  /* 0x00000044101a7223 */ /* 0x040fe2000000007d */
[C---:B------:R-:W-:Y:S01]  /*1b80*/  FFMA R24, R16.reuse, R56, R123 ;  /* 0x0000003810187223 */ /* 0x040fe2000000007b */
[----:B------:R-:W-:Y:S01]  /*1b90*/  FFMA R16, R16, R20, R121 ;  /* 0x0000001410107223 */ /* 0x000fe20000000079 */
[C---:B------:R-:W-:Y:S01]  /*1ba0*/  FFMA R29, R17.reuse, R61, R72 ;  /* 0x0000003d111d7223 */ /* 0x040fe20000000048 */
[C---:B------:R-:W-:Y:S01]  /*1bb0*/  FFMA R25, R17.reuse, R69, R26 ;  /* 0x0000004511197223 */ /* 0x040fe2000000001a */
[C---:B------:R-:W-:Y:S01]  /*1bc0*/  FFMA R27, R17.reuse, R57, R24 ;  /* 0x00000039111b7223 */ /* 0x040fe20000000018 */
[----:B------:R-:W-:Y:S01]  /*1bd0*/  FFMA R17, R17, R21, R16 ;  /* 0x0000001511117223 */ /* 0x000fe20000000010 */
[----:B------:R-:W1:Y:S01]  /*1be0*/  LDS.128 R40, [R77.X4+UR5+0x1190] ;  /* 0x001190054d287984 */ /* 0x000e620008004c00 */
[C---:B------:R-:W-:Y:S01]  /*1bf0*/  FFMA R64, R18.reuse, R62, R29 ;  /* 0x0000003e12407223 */ /* 0x040fe2000000001d */
[C---:B------:R-:W-:Y:S01]  /*1c00*/  FFMA R24, R18.reuse, R70, R25 ;  /* 0x0000004612187223 */ /* 0x040fe20000000019 */
[C---:B------:R-:W-:Y:S01]  /*1c10*/  FFMA R16, R18.reuse, R58, R27 ;  /* 0x0000003a12107223 */ /* 0x040fe2000000001b */
[----:B------:R-:W-:Y:S01]  /*1c20*/  FFMA R18, R18, R22, R17 ;  /* 0x0000001612127223 */ /* 0x000fe20000000011 */
[C---:B--2---:R-:W-:Y:S01]  /*1c30*/  FFMA R74, R36.reuse, R20, R74 ;  /* 0x00000014244a7223 */ /* 0x044fe2000000004a */
[C---:B------:R-:W-:Y:S01]  /*1c40*/  FFMA R84, R36.reuse, R56, R84 ;  /* 0x0000003824547223 */ /* 0x040fe20000000054 */
        /* <DEDUP_REMOVED lines=11> */
[----:B------:R-:W2:Y:S01]  /*1d00*/  LDS.128 R28, [R82+0x20] ;  /* 0x00002000521c7984 */ /* 0x000ea20000000c00 */
[----:B------:R-:W-:Y:S01]  /*1d10*/  FFMA R37, R37, R69, R86 ;  /* 0x0000004525257223 */ /* 0x000fe20000000056 */
[----:B------:R-:W-:Y:S01]  /*1d20*/  FFMA R84, R38, R62, R25 ;  /* 0x0000003e26547223 */ /* 0x000fe20000000019 */
[----:B------:R-:W-:Y:S01]  /*1d30*/  FFMA R36, R48, R20, R73 ;  /* 0x0000001430247223 */ /* 0x000fe20000000049 */
[----:B------:R-:W3:Y:S01]  /*1d40*/  LDS.128 R16, [R82+0xa0] ;  /* 0x0000a00052107984 */ /* 0x000ee20000000c00 */
[----:B------:R-:W-:Y:S01]  /*1d50*/  FFMA R74, R38, R70, R37 ;  /* 0x00000046264a7223 */ /* 0x000fe20000000025 */
[C---:B------:R-:W-:Y:S01]  /*1d60*/  FFMA R38, R48.reuse, R56, R75 ;  /* 0x0000003830267223 */ /* 0x040fe2000000004b */
[C---:B------:R-:W-:Y:S01]  /*1d70*/  FFMA R52, R48.reuse, R68, R101 ;  /* 0x0000004430347223 */ /* 0x040fe20000000065 */
[----:B------:R-:W4:Y:S01]  /*1d80*/  LDS.128 R24, [R82+0x120] ;  /* 0x0001200052187984 */ /* 0x000f220000000c00 */
[C---:B------:R-:W-:Y:S01]  /*1d90*/  FFMA R74, R39.reuse, R71, R74 ;  /* 0x00000047274a7223 */ /* 0x040fe2000000004a */
[C---:B------:R-:W-:Y:S01]  /*1da0*/  FFMA R72, R39.reuse, R59, R72 ;  /* 0x0000003b27487223 */ /* 0x040fe20000000048 */
[C---:B------:R-:W-:Y:S01]  /*1db0*/  FFMA R66, R39.reuse, R23, R66 ;  /* 0x0000001727427223 */ /* 0x040fe20000000042 */
[----:B------:R-:W4:Y:S01]  /*1dc0*/  LDS.128 R32, [R82+0x1a0] ;  /* 0x0001a00052207984 */ /* 0x000f220000000c00 */
[----:B------:R-:W-:Y:S01]  /*1dd0*/  FFMA R84, R39, R63, R84 ;  /* 0x0000003f27547223 */ /* 0x000fe20000000054 */
[C---:B------:R-:W-:Y:S01]  /*1de0*/  FFMA R75, R49.reuse, R57, R38 ;  /* 0x00000039314b7223 */ /* 0x040fe20000000026 */
[C---:B------:R-:W-:Y:S01]  /*1df0*/  FFMA R101, R49.reuse, R21, R36 ;  /* 0x0000001531657223 */ /* 0x040fe20000000024 */
[----:B------:R-:W-:Y:S01]  /*1e00*/  FFMA R48, R48, R60, R109 ;  /* 0x0000003c30307223 */ /* 0x000fe2000000006d */
[----:B------:R-:W4:Y:S01]  /*1e10*/  LDS.128 R36, [R77.X4+UR5+0xa0] ;  /* 0x0000a0054d247984 */ /* 0x000f220008004c00 */
[C---:B------:R-:W-:Y:S01]  /*1e20*/  FFMA R73, R49.reuse, R69, R52 ;  /* 0x0000004531497223 */ /* 0x040fe20000000034 */
[C---:B------:R-:W-:Y:S01]  /*1e30*/  FFMA R52, R50.reuse, R58, R75 ;  /* 0x0000003a32347223 */ /* 0x040fe2000000004b */
[----:B------:R-:W-:Y:S01]  /*1e40*/  FFMA R49, R49, R61, R48 ;  /* 0x0000003d31317223 */ /* 0x000fe20000000030 */
[C---:B------:R-:W-:Y:S01]  /*1e50*/  FFMA R48, R50.reuse, R22, R101 ;  /* 0x0000001632307223 */ /* 0x040fe20000000065 */
[----:B------:R-:W-:Y:S01]  /*1e60*/  FFMA R54, R50, R70, R73 ;  /* 0x0000004632367223 */ /* 0x000fe20000000049 */
[----:B-1----:R-:W-:Y:S01]  /*1e70*/  FFMA R20, R40, R20, R53 ;  /* 0x0000001428147223 */ /* 0x002fe20000000035 */
        /* <DEDUP_REMOVED lines=8> */
[----:B------:R-:W-:Y:S01]  /*1f00*/  FFMA R40, R40, R60, R65 ;  /* 0x0000003c28287223 */ /* 0x000fe20000000041 */
[----:B------:R-:W1:Y:S01]  /*1f10*/  LDS.128 R48, [R77.X4+UR5+0x120] ;  /* 0x000120054d307984 */ /* 0x000e620008004c00 */
        /* <DEDUP_REMOVED lines=8> */
[C---:B--2---:R-:W-:Y:S01]  /*1fa0*/  FFMA R20, R44.reuse, R28, R85 ;  /* 0x0000001c2c147223 */ /* 0x044fe20000000055 */
[C---:B------:R-:W-:Y:S01]  /*1fb0*/  FFMA R71, R43.reuse, R71, R70 ;  /* 0x000000472b477223 */ /* 0x040fe20000000046 */
[C---:B---3--:R-:W-:Y:S01]  /*1fc0*/  FFMA R22, R44.reuse, R16, R87 ;  /* 0x000000102c167223 */ /* 0x048fe20000000057 */
[C---:B------:R-:W-:Y:S01]  /*1fd0*/  FFMA R65, R43.reuse, R59, R58 ;  /* 0x0000003b2b417223 */ /* 0x040fe2000000003a */
[----:B------:R-:W-:Y:S01]  /*1fe0*/  FFMA R69, R43, R63, R42 ;  /* 0x0000003f2b457223 */ /* 0x000fe2000000002a */
[C---:B------:R-:W-:Y:S01]  /*1ff0*/  FFMA R53, R45.reuse, R29, R20 ;  /* 0x0000001d2d357223 */ /* 0x040fe20000000014 */
[C---:B----4-:R-:W-:Y:S01]  /*2000*/  FFMA R40, R44.reuse, R24, R89 ;  /* 0x000000182c287223 */ /* 0x050fe20000000059 */
[C---:B------:R-:W-:Y:S01]  /*2010*/  FFMA R43, R45.reuse, R17, R22 ;  /* 0x000000112d2b7223 */ /* 0x040fe20000000016 */
[----:B------:R-:W-:Y:S01]  /*2020*/  LDS.128 R60, [R77.X4+UR5+0x1120] ;  /* 0x001120054d3c7984 */ /* 0x000fe20008004c00 */
[----:B------:R-:W-:Y:S01]  /*2030*/  FFMA R44, R44, R32, R91 ;  /* 0x000000202c2c7223 */ /* 0x000fe2000000005b */
[----:B------:R-:W-:-:S02]  /*2040*/  FFMA R41, R45, R25, R40 ;  /* 0x000000192d297223 */ /* 0x000fc40000000028 */
[----:B------:R-:W2:Y:S01]  /*2050*/  LDS.128 R20, [R77.X4+UR5+0x1a0] ;  /* 0x0001a0054d147984 */ /* 0x000ea20008004c00 */
        /* <DEDUP_REMOVED lines=12> */
[----:B------:R-:W-:Y:S01]  /*2120*/  FFMA R36, R36, R28, R99 ;  /* 0x0000001c24247223 */ /* 0x000fe20000000063 */
[C---:B------:R-:W-:Y:S01]  /*2130*/  FFMA R47, R37.reuse, R25, R42 ;  /* 0x00000019252f7223 */ /* 0x040fe2000000002a */
[C---:B------:R-:W-:Y:S01]  /*2140*/  FFMA R53, R37.reuse, R17, R40 ;  /* 0x0000001125357223 */ /* 0x040fe20000000028 */
[C---:B------:R-:W-:Y:S01]  /*2150*/  FFMA R45, R37.reuse, R33, R44 ;  /* 0x00000021252d7223 */ /* 0x040fe2000000002c */
[----:B------:R-:W3:Y:S01]  /*2160*/  LDS.128 R40, [R77.X4+UR5+0x1020] ;  /* 0x001020054d287984 */ /* 0x000ee20008004c00 */
[----:B------:R-:W-:Y:S01]  /*2170*/  FFMA R37, R37, R29, R36 ;  /* 0x0000001d25257223 */ /* 0x000fe20000000024 */
[C---:B------:R-:W-:Y:S01]  /*2180*/  FFMA R36, R38.reuse, R18, R53 ;  /* 0x0000001226247223 */ /* 0x040fe20000000035 */
[C---:B------:R-:W-:Y:S01]  /*2190*/  FFMA R46, R38.reuse, R34, R45 ;  /* 0x00000022262e7223 */ /* 0x040fe2000000002d */
[----:B------:R-:W4:Y:S01]  /*21a0*/  LDS.128 R52, [R77.X4+UR5+0x10a0] ;  /* 0x0010a0054d347984 */ /* 0x000f220008004c00 */
[C---:B------:R-:W-:Y:S01]  /*21b0*/  FFMA R44, R38.reuse, R26, R47 ;  /* 0x0000001a262c7223 */ /* 0x040fe2000000002f */
[----:B------:R-:W-:Y:S01]  /*21c0*/  FFMA R38, R38, R30, R37 ;  /* 0x0000001e26267223 */ /* 0x000fe20000000025 */
[C---:B------:R-:W-:Y:S01]  /*21d0*/  FFMA R93, R39.reuse, R19, R36 ;  /* 0x00000013275d7223 */ /* 0x040fe20000000024 */
[C---:B-1----:R-:W-:Y:S01]  /*21e0*/  FFMA R36, R48.reuse, R16, R103 ;  /* 0x0000001030247223 */ /* 0x042fe20000000067 */
        /* <DEDUP_REMOVED lines=29> */
[C---:B------:R-:W-:Y:S01]  /*23c0*/  FFMA R119, R23.reuse, R31, R20 ;  /* 0x0000001f17777223 */ /* 0x040fe20000000014 */
[C---:B------:R-:W-:Y:S01]  /*23d0*/  FFMA R117, R23.reuse, R35, R38 ;  /* 0x0000002317757223 */ /* 0x040fe20000000026 */
[----:B------:R-:W-:Y:S01]  /*23e0*/  FFMA R113, R23, R19, R22 ;  /* 0x0000001317717223 */ /* 0x000fe20000000016 */
[C---:B---3--:R-:W-:Y:S01]  /*23f0*/  FFMA R64, R40.reuse, R28, R64 ;  /* 0x0000001c28407223 */ /* 0x048fe20000000040 */
[C---:B------:R-:W-:Y:S01]  /*2400*/  FFMA R22, R40.reuse, R32, R125 ;  /* 0x0000002028167223 */ /* 0x040fe2000000007d */
[C---:B------:R-:W-:Y:S01]  /*2410*/  FFMA R20, R40.reuse, R24, R123 ;  /* 0x0000001828147223 */ /* 0x040fe2000000007b */
[----:B------:R-:W-:Y:S01]  /*2420*/  FFMA R111, R51, R31, R50 ;  /* 0x0000001f336f7223 */ /* 0x000fe20000000032 */
[-C--:B------:R-:W-:Y:S01]  /*2430*/  FFMA R40, R40, R16.reuse, R121 ;  /* 0x0000001028287223 */ /* 0x080fe20000000079 */
[----:B------:R-:W1:Y:S01]  /*2440*/  LDS.128 R48, [R77.X4+UR5+0x11a0] ;  /* 0x0011a0054d307984 */ /* 0x000e620008004c00 */
[----:B------:R-:W-:Y:S01]  /*2450*/  FFMA R115, R23, R27, R36 ;  /* 0x0000001b17737223 */ /* 0x000fe20000000024 */
[C---:B------:R-:W-:Y:S01]  /*2460*/  FFMA R37, R41.reuse, R29, R64 ;  /* 0x0000001d29257223 */ /* 0x040fe20000000040 */
[C---:B------:R-:W-:Y:S01]  /*2470*/  FFMA R21, R41.reuse, R33, R22 ;  /* 0x0000002129157223 */ /* 0x040fe20000000016 */
[C---:B------:R-:W-:Y:S01]  /*2480*/  FFMA R23, R41.reuse, R25, R20 ;  /* 0x0000001929177223 */ /* 0x040fe20000000014 */
[-C--:B------:R-:W-:Y:S01]  /*2490*/  FFMA R41, R41, R17.reuse, R40 ;  /* 0x0000001129297223 */ /* 0x080fe20000000028 */
[C---:B----4-:R-:W-:Y:S01]  /*24a0*/  FFMA R66, R52.reuse, R16, R66 ;  /* 0x0000001034427223 */ /* 0x050fe20000000042 */
[----:B------:R-:W-:Y:S01]  /*24b0*/  FFMA R72, R52, R24, R72 ;  /* 0x0000001834487223 */ /* 0x000fe20000000048 */
[C---:B------:R-:W-:Y:S01]  /*24c0*/  FFMA R64, R42.reuse, R30, R37 ;  /* 0x0000001e2a407223 */ /* 0x040fe20000000025 */
[C---:B------:R-:W-:Y:S01]  /*24d0*/  FFMA R22, R42.reuse, R34, R21 ;  /* 0x000000222a167223 */ /* 0x040fe20000000015 */
[----:B------:R-:W-:Y:S01]  /*24e0*/  FFMA R20, R42, R26, R23 ;  /* 0x0000001a2a147223 */ /* 0x000fe20000000017 */
[----:B------:R-:W-:Y:S01]  /*24f0*/  FFMA R84, R52, R28, R84 ;  /* 0x0000001c34547223 */ /* 0x000fe20000000054 */
        /* <DEDUP_REMOVED lines=11> */
[----:B------:R-:W-:Y:S01]  /*25b0*/  LDS.128 R56, [R77.X4+UR5+0x30] ;  /* 0x000030054d387984 */ /* 0x000fe20008004c00 */
[----:B------:R-:W-:Y:S01]  /*25c0*/  FFMA R72, R54, R30, R37 ;  /* 0x0000001e36487223 */ /* 0x000fe20000000025 */
[----:B------:R-:W-:Y:S01]  /*25d0*/  FFMA R53, R53, R33, R74 ;  /* 0x0000002135357223 */ /* 0x000fe2000000004a */
[C---:B------:R-:W-:Y:S01]  /*25e0*/  FFMA R52, R60.reuse, R16, R73 ;  /* 0x000000103c347223 */ /* 0x040fe20000000049 */
[----:B------:R-:W2:Y:S01]  /*25f0*/  LDS.128 R20, [R82+0xb0] ;  /* 0x0000b00052147984 */ /* 0x000ea20000000c00 */
[----:B------:R-:W-:Y:S01]  /*2600*/  FFMA R74, R60, R32, R101 ;  /* 0x000000203c4a7223 */ /* 0x000fe20000000065 */
[----:B------:R-:W-:Y:S01]  /*2610*/  FFMA R70, R54, R34, R53 ;  /* 0x0000002236467223 */ /* 0x000fe20000000035 */
[C---:B------:R-:W-:Y:S01]  /*2620*/  FFMA R54, R60.reuse, R24, R75 ;  /* 0x000000183c367223 */ /* 0x040fe2000000004b */
[----:B------:R-:W3:Y:S01]  /*2630*/  LDS.128 R40, [R82+0x30] ;  /* 0x0000300052287984 */ /* 0x000ee20000000c00 */
        /* <DEDUP_REMOVED lines=12> */
[----:B------:R-:W4:Y:S01]  /*2700*/  LDS.128 R44, [R82+0x1b0] ;  /* 0x0001b000522c7984 */ /* 0x000f220000000c00 */
[C---:B------:R-:W-:Y:S01]  /*2710*/  FFMA R84, R62.reuse, R34, R73 ;  /* 0x000000223e547223 */ /* 0x040fe20000000049 */
[C---:B------:R-:W-:Y:S01]  /*2720*/  FFMA R60, R62.reuse, R18, R101 ;  /* 0x000000123e3c7223 */ /* 0x040fe20000000065 */
[----:B------:R-:W-:Y:S01]  /*2730*/  FFMA R62, R62, R30, R61 ;  /* 0x0000001e3e3e7223 */ /* 0x000fe2000000003d */
[C---:B-1----:R-:W-:Y:S01]  /*2740*/  FFMA R16, R48.reuse, R16, R67 ;  /* 0x0000001030107223 */ /* 0x042fe20000000043 */
[C---:B------:R-:W-:Y:S01]  /*2750*/  FFMA R101, R63.reuse, R35, R84 ;  /* 0x000000233f657223 */ /* 0x040fe20000000054 */
[C---:B------:R-:W-:Y:S01]  /*2760*/  FFMA R75, R63.reuse, R27, R74 ;  /* 0x0000001b3f4b7223 */ /* 0x040fe2000000004a */
[C---:B------:R-:W-:Y:S01]  /*2770*/  FFMA R73, R63.reuse, R19, R60 ;  /* 0x000000133f497223 */ /* 0x040fe2000000003c */
[----:B------:R-:W-:Y:S01]  /*2780*/  FFMA R109, R63, R31, R62 ;  /* 0x0000001f3f6d7223 */ /* 0x000fe2000000003e */
[C---:B------:R-:W-:Y:S01]  /*2790*/  FFMA R17, R49.reuse, R17, R16 ;  /* 0x0000001131117223 */ /* 0x040fe20000000010 */
[----:B------:R-:W1:Y:S01]  /*27a0*/  LDS.128 R60, [R77.X4+UR5+0x130] ;  /* 0x000130054d3c7984 */ /* 0x000e620008004c00 */
[C---:B------:R-:W-:Y:S01]  /*27b0*/  FFMA R24, R48.reuse, R24, R65 ;  /* 0x0000001830187223 */ /* 0x040fe20000000041 */
[----:B------:R-:W-:Y:S01]  /*27c0*/  FFMA R28, R48, R28, R69 ;  /* 0x0000001c301c7223 */ /* 0x000fe20000000045 */
[----:B------:R-:W-:Y:S01]  /*27d0*/  FFMA R18, R50, R18, R17 ;  /* 0x0000001232127223 */ /* 0x000fe20000000011 */
[----:B------:R-:W-:Y:S01]  /*27e0*/  FFMA R32, R48, R32, R71 ;  /* 0x0000002030207223 */ /* 0x000fe20000000047 */
[C---:B------:R-:W-:Y:S01]  /*27f0*/  FFMA R25, R49.reuse, R25, R24 ;  /* 0x0000001931197223 */ /* 0x040fe20000000018 */
[----:B------:R-:W-:Y:S01]  /*2800*/  FFMA R29, R49, R29, R28 ;  /* 0x0000001d311d7223 */ /* 0x000fe2000000001c */
[----:B------:R-:W-:Y:S01]  /*2810*/  FFMA R69, R51, R19, R18 ;  /* 0x0000001333457223 */ /* 0x000fe20000000012 */
[----:B------:R-:W-:Y:S01]  /*2820*/  FFMA R33, R49, R33, R32 ;  /* 0x0000002131217223 */ /* 0x000fe20000000020 */
[C---:B------:R-:W-:Y:S01]  /*2830*/  FFMA R26, R50.reuse, R26, R25 ;  /* 0x0000001a321a7223 */ /* 0x040fe20000000019 */
[----:B------:R-:W-:-:S02]  /*2840*/  FFMA R30, R50, R30, R29 ;  /* 0x0000001e321e7223 */ /* 0x000fc4000000001d */
[----:B------:R-:W-:Y:S01]  /*2850*/  FFMA R34, R50, R34, R33 ;  /* 0x0000002232227223 */ /* 0x000fe20000000021 */
[C---:B--2---:R-:W-:Y:S01]  /*2860*/  FFMA R18, R56.reuse, R20, R87 ;  /* 0x0000001438127223 */ /* 0x044fe20000000057 */
[C---:B------:R-:W-:Y:S01]  /*2870*/  FFMA R67, R51.reuse, R27, R26 ;  /* 0x0000001b33437223 */ /* 0x040fe2000000001a */
[C---:B------:R-:W-:Y:S01]  /*2880*/  FFMA R71, R51.reuse, R31, R30 ;  /* 0x0000001f33477223 */ /* 0x040fe2000000001e */
[----:B------:R-:W-:Y:S01]  /*2890*/  FFMA R65, R51, R35, R34 ;  /* 0x0000002333417223 */ /* 0x000fe20000000022 */
[C---:B---3--:R-:W-:Y:S01]  /*28a0*/  FFMA R16, R56.reuse, R40, R85 ;  /* 0x0000002838107223 */ /* 0x048fe20000000055 */
[C---:B------:R-:W-:Y:S01]  /*28b0*/  FFMA R27, R57.reuse, R21, R18 ;  /* 0x00000015391b7223 */ /* 0x040fe20000000012 */
[----:B------:R-:W-:Y:S01]  /*28c0*/  LDS.128 R48, [R77.X4+UR5+0x10b0] ;  /* 0x0010b0054d307984 */ /* 0x000fe20008004c00 */
[----:B----4-:R-:W-:Y:S01]  /*28d0*/  FFMA R24, R56, R36, R89 ;  /* 0x0000002438187223 */ /* 0x010fe20000000059 */
[C---:B------:R-:W-:Y:S01]  /*28e0*/  FFMA R29, R57.reuse, R41, R16 ;  /* 0x00000029391d7223 */ /* 0x040fe20000000010 */
[C---:B------:R-:W-:Y:S01]  /*28f0*/  FFMA R26, R58.reuse, R22, R27 ;  /* 0x000000163a1a7223 */ /* 0x040fe2000000001b */
[----:B------:R-:W2:Y:S01]  /*2900*/  LDS.128 R16, [R77.X4+UR5+0x1b0] ;  /* 0x0001b0054d107984 */ /* 0x000ea20008004c00 */
        /* <DEDUP_REMOVED lines=11> */
[C---:B------:R-:W-:Y:S01]  /*29c0*/  FFMA R30, R54.reuse, R38, R31 ;  /* 0x00000026361e7223 */ /* 0x040fe2000000001f */
[----:B------:R-:W3:Y:S01]  /*29d0*/  LDS.128 R24, [R77.X4+UR5+0x1030] ;  /* 0x001030054d187984 */ /* 0x000ee20008004c00 */
[----:B------:R-:W-:Y:S01]  /*29e0*/  FFMA R29, R53, R45, R28 ;  /* 0x0000002d351d7223 */ /* 0x000fe2000000001c */
[----:B------:R-:W-:Y:S01]  /*29f0*/  FFMA R28, R54, R22, R33 ;  /* 0x00000016361c7223 */ /* 0x000fe20000000021 */
[C---:B------:R-:W-:Y:S01]  /*2a00*/  FFMA R95, R55.reuse, R39, R30 ;  /* 0x00000027375f7223 */ /* 0x040fe2000000001e */
[----:B-1----:R-:W-:Y:S01]  /*2a10*/  FFMA R30, R60, R36, R105 ;  /* 0x000000243c1e7223 */ /* 0x002fe20000000069 */
[----:B------:R-:W-:Y:S01]  /*2a20*/  FFMA R32, R54, R46, R29 ;  /* 0x0000002e36207223 */ /* 0x000fe2000000001d */
[----:B------:R-:W-:Y:S01]  /*2a30*/  FFMA R93, R55, R23, R28 ;  /* 0x00000017375d7223 */ /* 0x000fe2000000001c */
[C---:B------:R-:W-:Y:S01]  /*2a40*/  FFMA R28, R60.reuse, R20, R103 ;  /* 0x000000143c1c7223 */ /* 0x040fe20000000067 */
[----:B------:R-:W-:Y:S01]  /*2a50*/  FFMA R31, R61, R37, R30 ;  /* 0x000000253d1f7223 */ /* 0x000fe2000000001e */
[----:B------:R-:W-:Y:S01]  /*2a60*/  FFMA R97, R55, R47, R32 ;  /* 0x0000002f37617223 */ /* 0x000fe20000000020 */
        /* <DEDUP_REMOVED lines=13> */
[----:B------:R-:W-:Y:S01]  /*2b40*/  FFMA R111, R63, R43, R62 ;  /* 0x0000002b3f6f7223 */ /* 0x000fe2000000003e */
[----:B------:R-:W-:Y:S01]  /*2b50*/  FFMA R56, R56, R44, R91 ;  /* 0x0000002c38387223 */ /* 0x000fe2000000005b */
[----:B------:R-:W1:Y:S01]  /*2b60*/  LDS.128 R60, [R77.X4+UR5+0x1130] ;  /* 0x001130054d3c7984 */ /* 0x000e620008004c00 */
[-C--:B------:R-:W-:Y:S01]  /*2b70*/  FFMA R53, R53, R41.reuse, R52 ;  /* 0x0000002935357223 */ /* 0x080fe20000000034 */
        /* <DEDUP_REMOVED lines=14> */
[C---:B---3--:R-:W-:Y:S01]  /*2c60*/  FFMA R64, R24.reuse, R40, R64 ;  /* 0x0000002818407223 */ /* 0x048fe20000000040 */
[----:B------:R-:W-:Y:S01]  /*2c70*/  FFMA R113, R19, R23, R18 ;  /* 0x0000001713717223 */ /* 0x000fe20000000012 */
[C---:B------:R-:W-:Y:S01]  /*2c80*/  FFMA R18, R24.reuse, R44, R125 ;  /* 0x0000002c18127223 */ /* 0x040fe2000000007d */
        /* <DEDUP_REMOVED lines=8> */
[----:B------:R-:W2:Y:S01]  /*2d10*/  LDS.128 R52, [R77.X4+UR5+0x11b0] ;  /* 0x0011b0054d347984 */ /* 0x000ea20008004c00 */
        /* <DEDUP_REMOVED lines=13> */
[-C--:B------:R-:W-:Y:S01]  /*2df0*/  FFMA R91, R59, R47.reuse, R58 ;  /* 0x0000002f3b5b7223 */ /* 0x080fe2000000003a */
        /* <DEDUP_REMOVED lines=8> */
[----:B------:R-:W-:Y:S01]  /*2e80*/  LDS.128 R56, [R77.X4+UR5+0x40] ;  /* 0x000040054d387984 */ /* 0x000fe20008004c00 */
[----:B------:R-:W-:Y:S01]  /*2e90*/  FFMA R49, R49, R45, R70 ;  /* 0x0000002d31317223 */ /* 0x000fe20000000046 */
[C---:B-1----:R-:W-:Y:S01]  /*2ea0*/  FFMA R48, R60.reuse, R20, R73 ;  /* 0x000000143c307223 */ /* 0x042fe20000000049 */
[----:B------:R-:W-:Y:S01]  /*2eb0*/  FFMA R74, R60, R44, R101 ;  /* 0x0000002c3c4a7223 */ /* 0x000fe20000000065 */
[----:B------:R-:W1:Y:S01]  /*2ec0*/  LDS.128 R24, [R82+0x140] ;  /* 0x0001400052187984 */ /* 0x000e620000000c00 */
[----:B------:R-:W-:Y:S01]  /*2ed0*/  FFMA R70, R50, R46, R49 ;  /* 0x0000002e32467223 */ /* 0x000fe20000000031 */
[C---:B------:R-:W-:Y:S01]  /*2ee0*/  FFMA R50, R60.reuse, R36, R75 ;  /* 0x000000243c327223 */ /* 0x040fe2000000004b */
[C---:B------:R-:W-:Y:S01]  /*2ef0*/  FFMA R68, R51.reuse, R39, R68 ;  /* 0x0000002733447223 */ /* 0x040fe20000000044 */
[----:B------:R-:W3:Y:S01]  /*2f00*/  LDS.128 R16, [R82+0xc0] ;  /* 0x0000c00052107984 */ /* 0x000ee20000000c00 */
[C---:B------:R-:W-:Y:S01]  /*2f10*/  FFMA R70, R51.reuse, R47, R70 ;  /* 0x0000002f33467223 */ /* 0x040fe20000000046 */
[C---:B------:R-:W-:Y:S01]  /*2f20*/  FFMA R66, R51.reuse, R23, R66 ;  /* 0x0000001733427223 */ /* 0x040fe20000000042 */
[----:B------:R-:W-:Y:S01]  /*2f30*/  FFMA R72, R51, R43, R72 ;  /* 0x0000002b33487223 */ /* 0x000fe20000000048 */
[----:B------:R-:W4:Y:S01]  /*2f40*/  LDS.128 R28, [R82+0x40] ;  /* 0x00004000521c7984 */ /* 0x000f220000000c00 */
[----:B------:R-:W-:Y:S01]  /*2f50*/  FFMA R60, R60, R40, R109 ;  /* 0x000000283c3c7223 */ /* 0x000fe2000000006d */
[C---:B------:R-:W-:Y:S01]  /*2f60*/  FFMA R75, R61.reuse, R37, R50 ;  /* 0x000000253d4b7223 */ /* 0x040fe20000000032 */
[C---:B------:R-:W-:Y:S01]  /*2f70*/  FFMA R101, R61.reuse, R21, R48 ;  /* 0x000000153d657223 */ /* 0x040fe20000000030 */
[----:B------:R-:W4:Y:S01]  /*2f80*/  LDS.128 R32, [R82+0x1c0] ;  /* 0x0001c00052207984 */ /* 0x000f220000000c00 */
[C---:B------:R-:W-:Y:S01]  /*2f90*/  FFMA R73, R61.reuse, R45, R74 ;  /* 0x0000002d3d497223 */ /* 0x040fe2000000004a */
[----:B------:R-:W-:Y:S01]  /*2fa0*/  FFMA R61, R61, R41, R60 ;  /* 0x000000293d3d7223 */ /* 0x000fe2000000003c */
[C---:B------:R-:W-:Y:S01]  /*2fb0*/  FFMA R74, R62.reuse, R38, R75 ;  /* 0x000000263e4a7223 */ /* 0x040fe2000000004b */
[----:B------:R-:W4:Y:S01]  /*2fc0*/  LDS.128 R48, [R77.X4+UR5+0xc0] ;  /* 0x0000c0054d307984 */ /* 0x000f220008004c00 */
        /* <DEDUP_REMOVED lines=8> */
[----:B------:R-:W2:Y:S01]  /*3050*/  LDS.128 R60, [R77.X4+UR5+0x140] ;  /* 0x000140054d3c7984 */ /* 0x000ea20008004c00 */
        /* <DEDUP_REMOVED lines=14> */
[----:B-1----:R-:W-:Y:S01]  /*3140*/  FFMA R36, R56, R24, R89 ;  /* 0x0000001838247223 */ /* 0x002fe20000000059 */
[----:B------:R-:W-:-:S02]  /*3150*/  FFMA R65, R55, R47, R46 ;  /* 0x0000002f37417223 */ /* 0x000fc4000000002e */
[----:B------:R-:W-:Y:S01]  /*3160*/  LDS.128 R52, [R82+0x150] ;  /* 0x0001500052347984 */ /* 0x000fe20000000c00 */
[C---:B---3--:R-:W-:Y:S01]  /*3170*/  FFMA R22, R56.reuse, R16, R87 ;  /* 0x0000001038167223 */ /* 0x048fe20000000057 */
[C---:B------:R-:W-:Y:S02]  /*3180*/  FFMA R21, R57.reuse, R25, R36 ;  /* 0x0000001939157223 */ /* 0x040fe40000000024 */
[----:B------:R-:W1:Y:S01]  /*3190*/  LDS.128 R36, [R77.X4+UR5+0x1c0] ;  /* 0x0001c0054d247984 */ /* 0x000e620008004c00 */
[----:B----4-:R-:W-:Y:S01]  /*31a0*/  FFMA R20, R56, R28, R85 ;  /* 0x0000001c38147223 */ /* 0x010fe20000000055 */
[C---:B------:R-:W-:Y:S01]  /*31b0*/  FFMA R23, R57.reuse, R17, R22 ;  /* 0x0000001139177223 */ /* 0x040fe20000000016 */
[C---:B------:R-:W-:Y:S02]  /*31c0*/  FFMA R40, R58.reuse, R26, R21 ;  /* 0x0000001a3a287223 */ /* 0x040fe40000000015 */
[----:B------:R-:W-:Y:S01]  /*31d0*/  FFMA R41, R57, R29, R20 ;  /* 0x0000001d39297223 */ /* 0x000fe20000000014 */
[----:B------:R-:W-:Y:S01]  /*31e0*/  FFMA R22, R58, R18, R23 ;  /* 0x000000123a167223 */ /* 0x000fe20000000017 */
        /* <DEDUP_REMOVED lines=10> */
[----:B------:R-:W3:Y:S01]  /*3290*/  LDS.128 R40, [R77.X4+UR5+0x1040] ;  /* 0x001040054d287984 */ /* 0x000ee20008004c00 */
[C---:B------:R-:W-:Y:S01]  /*32a0*/  FFMA R45, R49.reuse, R17, R20 ;  /* 0x00000011312d7223 */ /* 0x040fe20000000014 */
[----:B------:R-:W-:Y:S01]  /*32b0*/  FFMA R48, R48, R28, R99 ;  /* 0x0000001c30307223 */ /* 0x000fe20000000063 */
[C---:B------:R-:W-:Y:S01]  /*32c0*/  FFMA R22, R50.reuse, R26, R23 ;  /* 0x0000001a32167223 */ /* 0x040fe20000000017 */
[C---:B------:R-:W-:Y:S01]  /*32d0*/  FFMA R44, R50.reuse, R34, R21 ;  /* 0x00000022322c7223 */ /* 0x040fe20000000015 */
[----:B------:R-:W-:Y:S01]  /*32e0*/  FFMA R20, R50, R18, R45 ;  /* 0x0000001232147223 */ /* 0x000fe2000000002d */
[----:B------:R-:W-:Y:S01]  /*32f0*/  FFMA R49, R49, R29, R48 ;  /* 0x0000001d31317223 */ /* 0x000fe20000000030 */
[C---:B------:R-:W-:Y:S01]  /*3300*/  FFMA R95, R51.reuse, R27, R22 ;  /* 0x0000001b335f7223 */ /* 0x040fe20000000016 */
[C---:B--2---:R-:W-:Y:S01]  /*3310*/  FFMA R22, R60.reuse, R24, R105 ;  /* 0x000000183c167223 */ /* 0x044fe20000000069 */
[C---:B------:R-:W-:Y:S01]  /*3320*/  FFMA R93, R51.reuse, R19, R20 ;  /* 0x00000013335d7223 */ /* 0x040fe20000000014 */
[----:B------:R-:W-:Y:S01]  /*3330*/  FFMA R20, R60, R16, R103 ;  /* 0x000000103c147223 */ /* 0x000fe20000000067 */
[----:B------:R-:W-:Y:S01]  /*3340*/  FFMA R50, R50, R30, R49 ;  /* 0x0000001e32327223 */ /* 0x000fe20000000031 */
        /* <DEDUP_REMOVED lines=30> */
[C---:B---3--:R-:W-:Y:S01]  /*3530*/  FFMA R36, R40.reuse, R24, R123 ;  /* 0x0000001828247223 */ /* 0x048fe2000000007b */
        /* <DEDUP_REMOVED lines=14> */
[----:B------:R-:W-:Y:S01]  /*3620*/  FFMA R42, R42, R18, R41 ;  /* 0x000000122a2a7223 */ /* 0x000fe20000000029 */
[C---:B--2---:R-:W-:Y:S01]  /*3630*/  FFMA R72, R20.reuse, R28, R72 ;  /* 0x0000001c14487223 */ /* 0x044fe20000000048 */
[C---:B------:R-:W-:Y:S01]  /*3640*/  FFMA R66, R20.reuse, R16, R66 ;  /* 0x0000001014427223 */ /* 0x040fe20000000042 */
[C---:B------:R-:W-:Y:S01]  /*3650*/  FFMA R68, R20.reuse, R24, R68 ;  /* 0x0000001814447223 */ /* 0x040fe20000000044 */
        /* <DEDUP_REMOVED lines=12> */
[----:B------:R-:W2:Y:S01]  /*3720*/  LDS.128 R44, [R77.X4+UR5+0x50] ;  /* 0x000050054d2c7984 */ /* 0x000ea20008004c00 */
[-C--:B------:R-:W-:Y:S01]  /*3730*/  FFMA R21, R21, R33.reuse, R70 ;  /* 0x0000002115157223 */ /* 0x080fe20000000046 */
[----:B------:R-:W-:Y:S01]  /*3740*/  FFMA R57, R57, R33, R56 ;  /* 0x0000002139397223 */ /* 0x000fe20000000038 */
[----:B-1----:R-:W-:Y:S01]  /*3750*/  FFMA R20, R60, R16, R73 ;  /* 0x000000103c147223 */ /* 0x002fe20000000049 */
[----:B------:R-:W1:Y:S01]  /*3760*/  LDS.128 R40, [R82+0x50] ;  /* 0x0000500052287984 */ /* 0x000e620000000c00 */
[----:B------:R-:W-:Y:S01]  /*3770*/  FFMA R70, R22, R34, R21 ;  /* 0x0000002216467223 */ /* 0x000fe20000000015 */
[----:B------:R-:W-:Y:S01]  /*3780*/  FFMA R22, R60, R24, R75 ;  /* 0x000000183c167223 */ /* 0x000fe2000000004b */
[----:B------:R-:W-:Y:S01]  /*3790*/  FFMA R58, R58, R34, R57 ;  /* 0x000000223a3a7223 */ /* 0x000fe20000000039 */
[----:B------:R-:W4:Y:S01]  /*37a0*/  LDS.128 R48, [R82+0xd0] ;  /* 0x0000d00052307984 */ /* 0x000f220000000c00 */
        /* <DEDUP_REMOVED lines=9> */
[----:B------:R-:W4:Y:S01]  /*3840*/  LDS.128 R20, [R77.X4+UR5+0xd0] ;  /* 0x0000d0054d147984 */ /* 0x000f220008004c00 */
[----:B------:R-:W-:Y:S01]  /*3850*/  FFMA R91, R59, R35, R58 ;  /* 0x000000233b5b7223 */ /* 0x000fe2000000003a */
[----:B------:R-:W-:Y:S01]  /*3860*/  FFMA R61, R61, R29, R60 ;  /* 0x0000001d3d3d7223 */ /* 0x000fe2000000003c */
[C---:B------:R-:W-:Y:S01]  /*3870*/  FFMA R84, R62.reuse, R34, R73 ;  /* 0x000000223e547223 */ /* 0x040fe20000000049 */
[----:B------:R-:W4:Y:S01]  /*3880*/  LDS.128 R56, [R82+0x1d0] ;  /* 0x0001d00052387984 */ /* 0x000f220000000c00 */
        /* <DEDUP_REMOVED lines=8> */
[----:B------:R-:W3:Y:S01]  /*3910*/  LDS.128 R60, [R77.X4+UR5+0x150] ;  /* 0x000150054d3c7984 */ /* 0x000ee20008004c00 */
        /* <DEDUP_REMOVED lines=9> */
[----:B--2---:R-:W-:Y:S01]  /*39b0*/  FFMA R24, R44, R52, R89 ;  /* 0x000000342c187223 */ /* 0x004fe20000000059 */
[----:B------:R-:W-:Y:S01]  /*39c0*/  FFMA R69, R39, R19, R18 ;  /* 0x0000001327457223 */ /* 0x000fe20000000012 */
[----:B------:R-:W-:Y:S01]  /*39d0*/  FFMA R26, R38, R26, R25 ;  /* 0x0000001a261a7223 */ /* 0x000fe20000000019 */
[----:B-1----:R-:W-:Y:S01]  /*39e0*/  FFMA R16, R44, R40, R85 ;  /* 0x000000282c107223 */ /* 0x002fe20000000055 */
[----:B------:R-:W-:Y:S01]  /*39f0*/  FFMA R17, R45, R53, R24 ;  /* 0x000000352d117223 */ /* 0x000fe20000000018 */
[----:B------:R-:W-:Y:S01]  /*3a00*/  FFMA R34, R38, R34, R33 ;  /* 0x0000002226227223 */ /* 0x000fe20000000021 */
[----:B------:R-:W-:Y:S01]  /*3a10*/  FFMA R67, R39, R27, R26 ;  /* 0x0000001b27437223 */ /* 0x000fe2000000001a */
[----:B----4-:R-:W-:Y:S01]  /*3a20*/  FFMA R18, R44, R48, R87 ;  /* 0x000000302c127223 */ /* 0x010fe20000000057 */
[C---:B------:R-:W-:Y:S01]  /*3a30*/  FFMA R29, R45.reuse, R41, R16 ;  /* 0x000000292d1d7223 */ /* 0x040fe20000000010 */
[C---:B------:R-:W-:Y:S01]  /*3a40*/  FFMA R28, R46.reuse, R54, R17 ;  /* 0x000000362e1c7223 */ /* 0x040fe20000000011 */
[----:B------:R-:W1:Y:S01]  /*3a50*/  LDS.128 R24, [R77.X4+UR5+0x1d0] ;  /* 0x0001d0054d187984 */ /* 0x000e620008004c00 */
[----:B------:R-:W-:Y:S01]  /*3a60*/  FFMA R19, R45, R49, R18 ;  /* 0x000000312d137223 */ /* 0x000fe20000000012 */
[C---:B------:R-:W-:Y:S01]  /*3a70*/  FFMA R16, R46.reuse, R42, R29 ;  /* 0x0000002a2e107223 */ /* 0x040fe2000000001d */
[----:B------:R-:W-:Y:S01]  /*3a80*/  FFMA R89, R47, R55, R28 ;  /* 0x000000372f597223 */ /* 0x000fe2000000001c */
[----:B------:R-:W-:Y:S01]  /*3a90*/  FFMA R65, R39, R35, R34 ;  /* 0x0000002327417223 */ /* 0x000fe20000000022 */
[----:B------:R-:W-:Y:S01]  /*3aa0*/  FFMA R18, R46, R50, R19 ;  /* 0x000000322e127223 */ /* 0x000fe20000000013 */
        /* <DEDUP_REMOVED lines=40> */
[----:B------:R-:W1:Y:S01]  /*3d30*/  LDS.128 R60, [R77.X4+UR5+0x1150] ;  /* 0x001150054d3c7984 */ /* 0x000e620008004c00 */
[C---:B------:R-:W-:Y:S01]  /*3d40*/  FFMA R28, R24.reuse, R56, R117 ;  /* 0x00000038181c7223 */ /* 0x040fe20000000075 */
[----:B------:R-:W-:Y:S01]  /*3d50*/  FFMA R24, R24, R48, R113 ;  /* 0x0000003018187223 */ /* 0x000fe20000000071 */
[C---:B------:R-:W-:Y:S01]  /*3d60*/  FFMA R20, R26.reuse, R42, R29 ;  /* 0x0000002a1a147223 */ /* 0x040fe2000000001d */
[----:B------:R-:W-:Y:S01]  /*3d70*/  FFMA R22, R26, R54, R23 ;  /* 0x000000361a167223 */ /* 0x000fe20000000017 */
[C---:B------:R-:W-:Y:S01]  /*3d80*/  FFMA R21, R25.reuse, R57, R28 ;  /* 0x0000003919157223 */ /* 0x040fe2000000001c */
[----:B------:R-:W-:Y:S01]  /*3d90*/  FFMA R25, R25, R49, R24 ;  /* 0x0000003119197223 */ /* 0x000fe20000000018 */
[C---:B------:R-:W-:Y:S01]  /*3da0*/  FFMA R119, R27.reuse, R43, R20 ;  /* 0x0000002b1b777223 */ /* 0x040fe20000000014 */
[----:B------:R-:W-:Y:S01]  /*3db0*/  FFMA R115, R27, R55, R22 ;  /* 0x000000371b737223 */ /* 0x000fe20000000016 */
[----:B------:R-:W-:Y:S01]  /*3dc0*/  FFMA R71, R39, R31, R30 ;  /* 0x0000001f27477223 */ /* 0x000fe2000000001e */
[C---:B--2---:R-:W-:Y:S01]  /*3dd0*/  FFMA R64, R32.reuse, R40, R64 ;  /* 0x0000002820407223 */ /* 0x044fe20000000040 */
[C---:B------:R-:W-:Y:S01]  /*3de0*/  FFMA R22, R32.reuse, R56, R125 ;  /* 0x0000003820167223 */ /* 0x040fe2000000007d */
[C---:B------:R-:W-:Y:S01]  /*3df0*/  FFMA R20, R32.reuse, R52, R123 ;  /* 0x0000003420147223 */ /* 0x040fe2000000007b */
[----:B------:R-:W-:Y:S01]  /*3e00*/  FFMA R32, R32, R48, R121 ;  /* 0x0000003020207223 */ /* 0x000fe20000000079 */
        /* <DEDUP_REMOVED lines=10> */
[C---:B---3--:R-:W-:Y:S01]  /*3eb0*/  FFMA R66, R16.reuse, R48, R66 ;  /* 0x0000003010427223 */ /* 0x048fe20000000042 */
[----:B------:R-:W-:Y:S01]  /*3ec0*/  FFMA R68, R16, R52, R68 ;  /* 0x0000003410447223 */ /* 0x000fe20000000044 */
[-C--:B------:R-:W-:Y:S01]  /*3ed0*/  FFMA R34, R34, R50.reuse, R33 ;  /* 0x0000003222227223 */ /* 0x080fe20000000021 */
[----:B------:R-:W-:Y:S01]  /*3ee0*/  FFMA R125, R35, R59, R22 ;  /* 0x0000003b237d7223 */ /* 0x000fe20000000016 */
[C---:B------:R-:W-:Y:S01]  /*3ef0*/  FFMA R23, R17.reuse, R49, R66 ;  /* 0x0000003111177223 */ /* 0x040fe20000000042 */
[----:B------:R-:W-:Y:S01]  /*3f00*/  FFMA R21, R17, R53, R68 ;  /* 0x0000003511157223 */ /* 0x000fe20000000044 */
[C---:B------:R-:W-:Y:S01]  /*3f10*/  FFMA R123, R35.reuse, R55, R20 ;  /* 0x00000037237b7223 */ /* 0x040fe20000000014 */
[C---:B------:R-:W-:Y:S01]  /*3f20*/  FFMA R121, R35.reuse, R51, R34 ;  /* 0x0000003323797223 */ /* 0x040fe20000000022 */
[----:B------:R-:W-:Y:S01]  /*3f30*/  FFMA R64, R35, R43, R64 ;  /* 0x0000002b23407223 */ /* 0x000fe20000000040 */
[C---:B------:R-:W-:Y:S01]  /*3f40*/  FFMA R66, R18.reuse, R50, R23 ;  /* 0x0000003212427223 */ /* 0x040fe20000000017 */
[----:B------:R-:W-:Y:S01]  /*3f50*/  FFMA R68, R18, R54, R21 ;  /* 0x0000003612447223 */ /* 0x000fe20000000015 */
[----:B------:R-:W-:Y:S01]  /*3f60*/  FFMA R44, R44, R56, R91 ;  /* 0x000000382c2c7223 */ /* 0x000fe2000000005b */
[----:B------:R-:W-:Y:S01]  /*3f70*/  LDS.128 R32, [R77.X4+UR5+0x60] ;  /* 0x000060054d207984 */ /* 0x000fe20008004c00 */
[C---:B------:R-:W-:Y:S01]  /*3f80*/  FFMA R72, R16.reuse, R40, R72 ;  /* 0x0000002810487223 */ /* 0x040fe20000000048 */
[----:B------:R-:W-:Y:S01]  /*3f90*/  FFMA R70, R16, R56, R70 ;  /* 0x0000003810467223 */ /* 0x000fe20000000046 */
[----:B------:R-:W-:Y:S01]  /*3fa0*/  FFMA R45, R45, R57, R44 ;  /* 0x000000392d2d7223 */ /* 0x000fe2000000002c */
[----:B------:R-:W-:Y:S01]  /*3fb0*/  LDS.128 R20, [R82+0xe0] ;  /* 0x0000e00052147984 */ /* 0x000fe20000000c00 */
[----:B------:R-:W-:Y:S01]  /*3fc0*/  FFMA R25, R17, R41, R72 ;  /* 0x0000002911197223 */ /* 0x000fe20000000048 */
[C---:B------:R-:W-:Y:S01]  /*3fd0*/  FFMA R117, R27.reuse, R59, R24 ;  /* 0x0000003b1b757223 */ /* 0x040fe20000000018 */
[----:B------:R-:W-:Y:S01]  /*3fe0*/  FFMA R46, R46, R58, R45 ;  /* 0x0000003a2e2e7223 */ /* 0x000fe2000000002d */
[----:B------:R-:W3:Y:S01]  /*3ff0*/  LDS.128 R36, [R82+0x60] ;  /* 0x0000600052247984 */ /* 0x000ee20000000c00 */
[----:B------:R-:W-:Y:S01]  /*4000*/  FFMA R113, R27, R51, R26 ;  /* 0x000000331b717223 */ /* 0x000fe2000000001a */
[----:B------:R-:W-:Y:S01]  /*4010*/  FFMA R17, R17, R57, R70 ;  /* 0x0000003911117223 */ /* 0x000fe20000000046 */
[C---:B------:R-:W-:Y:S01]  /*4020*/  FFMA R72, R18.reuse, R42, R25 ;  /* 0x0000002a12487223 */ /* 0x040fe20000000019 */
[-C--:B------:R-:W-:Y:S01]  /*4030*/  FFMA R91, R47, R59.reuse, R46 ;  /* 0x0000003b2f5b7223 */ /* 0x080fe2000000002e */
[----:B------:R-:W4:Y:S01]  /*4040*/  LDS.128 R24, [R82+0x160] ;  /* 0x0001600052187984 */ /* 0x000f220000000c00 */
[----:B------:R-:W-:Y:S01]  /*4050*/  FFMA R70, R18, R58, R17 ;  /* 0x0000003a12467223 */ /* 0x000fe20000000011 */
[C---:B-1----:R-:W-:Y:S01]  /*4060*/  FFMA R18, R60.reuse, R52, R75 ;  /* 0x000000343c127223 */ /* 0x042fe2000000004b */
[C---:B------:R-:W-:Y:S01]  /*4070*/  FFMA R16, R60.reuse, R48, R73 ;  /* 0x000000303c107223 */ /* 0x040fe20000000049 */
[----:B------:R-:W1:Y:S01]  /*4080*/  LDS.128 R44, [R82+0x1e0] ;  /* 0x0001e000522c7984 */ /* 0x000e620000000c00 */
        /* <DEDUP_REMOVED lines=13> */
[----:B------:R-:W-:Y:S01]  /*4160*/  FFMA R60, R62, R50, R101 ;  /* 0x000000323e3c7223 */ /* 0x000fe20000000065 */
        /* <DEDUP_REMOVED lines=14> */
[----:B------:R-:W2:Y:S01]  /*4250*/  LDS.128 R60, [R77.X4+UR5+0x160] ;  /* 0x000160054d3c7984 */ /* 0x000ea20008004c00 */
[C---:B------:R-:W-:Y:S01]  /*4260*/  FFMA R58, R30.reuse, R58, R57 ;  /* 0x0000003a1e3a7223 */ /* 0x040fe20000000039 */
[C---:B------:R-:W-:Y:S01]  /*4270*/  FFMA R54, R30.reuse, R54, R53 ;  /* 0x000000361e367223 */ /* 0x040fe20000000035 */
[----:B------:R-:W-:Y:S01]  /*4280*/  FFMA R30, R30, R42, R29 ;  /* 0x0000002a1e1e7223 */ /* 0x000fe2000000001d */
[C---:B---3--:R-:W-:Y:S01]  /*4290*/  FFMA R28, R32.reuse, R36, R85 ;  /* 0x00000024201c7223 */ /* 0x048fe20000000055 */
[C---:B------:R-:W-:Y:S01]  /*42a0*/  FFMA R65, R31.reuse, R59, R58 ;  /* 0x0000003b1f417223 */ /* 0x040fe2000000003a */
[C---:B------:R-:W-:Y:S01]  /*42b0*/  FFMA R67, R31.reuse, R55, R54 ;  /* 0x000000371f437223 */ /* 0x040fe20000000036 */
[C---:B------:R-:W-:Y:S01]  /*42c0*/  FFMA R71, R31.reuse, R43, R30 ;  /* 0x0000002b1f477223 */ /* 0x040fe2000000001e */
[C---:B------:R-:W-:Y:S01]  /*42d0*/  FFMA R30, R32.reuse, R20, R87 ;  /* 0x00000014201e7223 */ /* 0x040fe20000000057 */
[----:B------:R-:W-:Y:S01]  /*42e0*/  FFMA R69, R31, R51, R50 ;  /* 0x000000331f457223 */ /* 0x000fe20000000032 */
[C---:B------:R-:W-:Y:S01]  /*42f0*/  FFMA R49, R33.reuse, R37, R28 ;  /* 0x0000002521317223 */ /* 0x040fe2000000001c */
[C---:B----4-:R-:W-:Y:S01]  /*4300*/  FFMA R40, R32.reuse, R24, R89 ;  /* 0x0000001820287223 */ /* 0x050fe20000000059 */
[C---:B------:R-:W-:Y:S01]  /*4310*/  FFMA R43, R33.reuse, R21, R30 ;  /* 0x00000015212b7223 */ /* 0x040fe2000000001e */
[----:B-1----:R-:W-:Y:S01]  /*4320*/  FFMA R32, R32, R44, R91 ;  /* 0x0000002c20207223 */ /* 0x002fe2000000005b */
[----:B------:R-:W1:Y:S01]  /*4330*/  LDS.128 R28, [R77.X4+UR5+0x1e0] ;  /* 0x0001e0054d1c7984 */ /* 0x000e620008004c00 */
        /* <DEDUP_REMOVED lines=22> */
[----:B------:R-:W3:Y:S01]  /*44a0*/  LDS.128 R40, [R77.X4+UR5+0x1060] ;  /* 0x001060054d287984 */ /* 0x000ee20008004c00 */
[C---:B------:R-:W-:Y:S01]  /*44b0*/  FFMA R90, R19.reuse, R47, R90 ;  /* 0x0000002f135a7223 */ /* 0x040fe2000000005a */
[C---:B------:R-:W-:Y:S01]  /*44c0*/  FFMA R88, R19.reuse, R27, R88 ;  /* 0x0000001b13587223 */ /* 0x040fe20000000058 */
[C---:B--2---:R-:W-:Y:S01]  /*44d0*/  FFMA R74, R60.reuse, R44, R74 ;  /* 0x0000002c3c4a7223 */ /* 0x044fe2000000004a */
        /* <DEDUP_REMOVED lines=13> */
[C---:B-1----:R-:W-:Y:S01]  /*45b0*/  FFMA R48, R28.reuse, R44, R117 ;  /* 0x0000002c1c307223 */ /* 0x042fe20000000075 */
        /* <DEDUP_REMOVED lines=14> */
[C---:B------:R-:W-:Y:S01]  /*46a0*/  FFMA R93, R31.reuse, R27, R48 ;  /* 0x0000001b1f5d7223 */ /* 0x040fe20000000030 */
[C---:B------:R-:W-:Y:S01]  /*46b0*/  FFMA R113, R31.reuse, R39, R28 ;  /* 0x000000271f717223 */ /* 0x040fe2000000001c */
[----:B------:R-:W4:Y:S01]  /*46c0*/  LDS.128 R56, [R77.X4+UR5+0x11e0] ;  /* 0x0011e0054d387984 */ /* 0x000f220008004c00 */
[----:B------:R-:W-:Y:S01]  /*46d0*/  FFMA R91, R31, R23, R30 ;  /* 0x000000171f5b7223 */ /* 0x000fe2000000001e */
[----:B------:R-:W-:-:S02]  /*46e0*/  FFMA R84, R60, R36, R84 ;  /* 0x000000243c547223 */ /* 0x000fc40000000054 */
[----:B------:R-:W-:Y:S01]  /*46f0*/  LDS.128 R52, [R82+0x170] ;  /* 0x0001700052347984 */ /* 0x000fe20000000c00 */
        /* <DEDUP_REMOVED lines=11> */
[-C--:B------:R-:W-:Y:S01]  /*47b0*/  FFMA R61, R61, R37.reuse, R84 ;  /* 0x000000253d3d7223 */ /* 0x080fe20000000054 */
        /* <DEDUP_REMOVED lines=18> */
[----:B------:R-:W2:Y:S01]  /*48e0*/  LDS.128 R72, [R77.X4+UR5+0x70] ;  /* 0x000070054d487984 */ /* 0x000ea20008004c00 */
[C---:B------:R-:W-:Y:S01]  /*48f0*/  FFMA R119, R19.reuse, R47, R18 ;  /* 0x0000002f13777223 */ /* 0x040fe20000000012 */
[-C--:B------:R-:W-:Y:S01]  /*4900*/  FFMA R121, R19, R39.reuse, R16 ;  /* 0x0000002713797223 */ /* 0x080fe20000000010 */
[C---:B-1----:R-:W-:Y:S01]  /*4910*/  FFMA R18, R32.reuse, R24, R103 ;  /* 0x0000001820127223 */ /* 0x042fe20000000067 */
[----:B------:R-:W1:Y:S01]  /*4920*/  LDS.128 R40, [R82+0xf0] ;  /* 0x0000f00052287984 */ /* 0x000e620000000c00 */
[C---:B------:R-:W-:Y:S01]  /*4930*/  FFMA R16, R32.reuse, R20, R101 ;  /* 0x0000001420107223 */ /* 0x040fe20000000065 */
[----:B------:R-:W-:Y:S01]  /*4940*/  FFMA R84, R63, R39, R84 ;  /* 0x000000273f547223 */ /* 0x000fe20000000054 */
[C---:B------:R-:W-:Y:S01]  /*4950*/  FFMA R115, R19.reuse, R23, R60 ;  /* 0x0000001713737223 */ /* 0x040fe2000000003c */
[----:B------:R-:W3:Y:S01]  /*4960*/  LDS.128 R48, [R82+0x70] ;  /* 0x0000700052307984 */ /* 0x000ee20000000c00 */
[----:B------:R-:W-:Y:S01]  /*4970*/  FFMA R117, R19, R27, R62 ;  /* 0x0000001b13757223 */ /* 0x000fe2000000003e */
[C---:B------:R-:W-:Y:S01]  /*4980*/  FFMA R60, R32.reuse, R44, R105 ;  /* 0x0000002c203c7223 */ /* 0x040fe20000000069 */
[C---:B------:R-:W-:Y:S01]  /*4990*/  FFMA R63, R33.reuse, R25, R18 ;  /* 0x00000019213f7223 */ /* 0x040fe20000000012 */
[----:B------:R-:W3:Y:S01]  /*49a0*/  LDS.128 R28, [R82+0x1f0] ;  /* 0x0001f000521c7984 */ /* 0x000ee20000000c00 */
[C---:B------:R-:W-:Y:S01]  /*49b0*/  FFMA R101, R33.reuse, R21, R16 ;  /* 0x0000001521657223 */ /* 0x040fe20000000010 */
[----:B------:R-:W-:Y:S01]  /*49c0*/  FFMA R32, R32, R36, R109 ;  /* 0x0000002420207223 */ /* 0x000fe2000000006d */
[C---:B------:R-:W-:Y:S01]  /*49d0*/  FFMA R61, R33.reuse, R45, R60 ;  /* 0x0000002d213d7223 */ /* 0x040fe2000000003c */
[----:B------:R-:W3:Y:S01]  /*49e0*/  LDS.128 R16, [R77.X4+UR5+0xf0] ;  /* 0x0000f0054d107984 */ /* 0x000ee20008004c00 */
        /* <DEDUP_REMOVED lines=8> */
[C---:B----4-:R-:W-:Y:S01]  /*4a70*/  FFMA R24, R56.reuse, R24, R67 ;  /* 0x0000001838187223 */ /* 0x050fe20000000043 */
[----:B------:R-:W-:Y:S01]  /*4a80*/  FFMA R109, R35, R39, R34 ;  /* 0x00000027236d7223 */ /* 0x000fe20000000022 */
[C---:B------:R-:W-:Y:S01]  /*4a90*/  FFMA R20, R56.reuse, R20, R69 ;  /* 0x0000001438147223 */ /* 0x040fe20000000045 */
[----:B------:R-:W4:Y:S01]  /*4aa0*/  LDS.128 R32, [R77.X4+UR5+0x170] ;  /* 0x000170054d207984 */ /* 0x000f220008004c00 */
        /* <DEDUP_REMOVED lines=10> */
[----:B------:R-:W4:Y:S01]  /*4b50*/  LDS.128 R24, [R77.X4+UR5+0x1f0] ;  /* 0x0001f0054d187984 */ /* 0x000f220008004c00 */
[----:B--2---:R-:W-:Y:S01]  /*4b60*/  FFMA R96, R72, R52, R96 ;  /* 0x0000003448607223 */ /* 0x004fe20000000060 */
[C---:B------:R-:W-:Y:S01]  /*4b70*/  FFMA R69, R59.reuse, R23, R22 ;  /* 0x000000173b457223 */ /* 0x040fe20000000016 */
[----:B------:R-:W-:Y:S01]  /*4b80*/  FFMA R46, R58, R46, R45 ;  /* 0x0000002e3a2e7223 */ /* 0x000fe2000000002d */
[----:B------:R-:W-:Y:S01]  /*4b90*/  FFMA R71, R59, R39, R38 ;  /* 0x000000273b477223 */ /* 0x000fe20000000026 */
[----:B-1----:R-:W-:Y:S01]  /*4ba0*/  FFMA R94, R72, R40, R94 ;  /* 0x00000028485e7223 */ /* 0x002fe2000000005e */
[----:B------:R-:W-:Y:S01]  /*4bb0*/  FFMA R21, R73, R53, R96 ;  /* 0x0000003549157223 */ /* 0x000fe20000000060 */
[----:B------:R-:W-:Y:S01]  /*4bc0*/  FFMA R65, R59, R47, R46 ;  /* 0x0000002f3b417223 */ /* 0x000fe2000000002e */
[----:B------:R-:W-:Y:S01]  /*4bd0*/  LEA R70, R0, 0x6000, 0xe ;  /* 0x0000600000467811 */ /* 0x000fe200078e70ff */
[----:B---3--:R-:W-:Y:S01]  /*4be0*/  FFMA R92, R72, R48, R92 ;  /* 0x00000030485c7223 */ /* 0x008fe2000000005c */
[C---:B------:R-:W-:Y:S01]  /*4bf0*/  FFMA R23, R73.reuse, R41, R94 ;  /* 0x0000002949177223 */ /* 0x040fe2000000005e */
[----:B------:R-:W-:Y:S01]  /*4c00*/  FFMA R22, R74, R54, R21 ;  /* 0x000000364a167223 */ /* 0x000fe20000000015 */
[----:B------:R-:W-:Y:S01]  /*4c10*/  LDS.128 R56, [R77.X4+UR5+0x1170] ;  /* 0x001170054d387984 */ /* 0x000fe20008004c00 */
[----:B------:R-:W-:Y:S01]  /*4c20*/  FFMA R100, R72, R28, R100 ;  /* 0x0000001c48647223 */ /* 0x000fe20000000064 */
[----:B------:R-:W-:Y:S01]  /*4c30*/  FFMA R37, R73, R49, R92 ;  /* 0x0000003149257223 */ /* 0x000fe2000000005c */
[----:B------:R-:W-:-:S02]  /*4c40*/  FFMA R20, R74, R42, R23 ;  /* 0x0000002a4a147223 */ /* 0x000fc40000000017 */
[-C--:B------:R-:W-:Y:S01]  /*4c50*/  FFMA R73, R73, R29.reuse, R100 ;  /* 0x0000001d49497223 */ /* 0x080fe20000000064 */
[C---:B------:R-:W-:Y:S01]  /*4c60*/  FFMA R90, R16.reuse, R28, R90 ;  /* 0x0000001c105a7223 */ /* 0x040fe2000000005a */
[C---:B------:R-:W-:Y:S01]  /*4c70*/  FFMA R88, R16.reuse, R52, R88 ;  /* 0x0000003410587223 */ /* 0x040fe20000000058 */
[C---:B------:R-:W-:Y:S01]  /*4c80*/  FFMA R86, R16.reuse, R40, R86 ;  /* 0x0000002810567223 */ /* 0x040fe20000000056 */
[----:B------:R-:W-:Y:S01]  /*4c90*/  FFMA R98, R16, R48, R98 ;  /* 0x0000003010627223 */ /* 0x000fe20000000062 */
[C---:B------:R-:W-:Y:S01]  /*4ca0*/  FFMA R72, R74.reuse, R50, R37 ;  /* 0x000000324a487223 */ /* 0x040fe20000000025 */
[-C--:B------:R-:W-:Y:S01]  /*4cb0*/  FFMA R36, R74, R30.reuse, R73 ;  /* 0x0000001e4a247223 */ /* 0x080fe20000000049 */
[C---:B------:R-:W-:Y:S01]  /*4cc0*/  FFMA R37, R17.reuse, R29, R90 ;  /* 0x0000001d11257223 */ /* 0x040fe2000000005a */
[C---:B------:R-:W-:Y:S01]  /*4cd0*/  FFMA R39, R17.reuse, R53, R88 ;  /* 0x0000003511277223 */ /* 0x040fe20000000058 */
[----:B------:R-:W-:Y:S01]  /*4ce0*/  FFMA R45, R17, R41, R86 ;  /* 0x00000029112d7223 */ /* 0x000fe20000000056 */
[C---:B------:R-:W-:Y:S01]  /*4cf0*/  FFMA R73, R75.reuse, R43, R20 ;  /* 0x0000002b4b497223 */ /* 0x040fe20000000014 */
[----:B------:R-:W-:Y:S01]  /*4d00*/  FFMA R74, R75, R55, R22 ;  /* 0x000000374b4a7223 */ /* 0x000fe20000000016 */
[----:B------:R-:W-:Y:S01]  /*4d10*/  FFMA R17, R17, R49, R98 ;  /* 0x0000003111117223 */ /* 0x000fe20000000062 */
[C---:B------:R-:W-:Y:S01]  /*4d20*/  FFMA R72, R75.reuse, R51, R72 ;  /* 0x000000334b487223 */ /* 0x040fe20000000048 */
[----:B------:R-:W1:Y:S01]  /*4d30*/  LDS.128 R20, [R77.X4+UR5+0x1070] ;  /* 0x001070054d147984 */ /* 0x000e620008004c00 */
[-C--:B------:R-:W-:Y:S01]  /*4d40*/  FFMA R75, R75, R31.reuse, R36 ;  /* 0x0000001f4b4b7223 */ /* 0x080fe20000000024 */
[C---:B------:R-:W-:Y:S01]  /*4d50*/  FFMA R36, R18.reuse, R30, R37 ;  /* 0x0000001e12247223 */ /* 0x040fe20000000025 */
[C---:B------:R-:W-:Y:S01]  /*4d60*/  FFMA R62, R18.reuse, R54, R39 ;  /* 0x00000036123e7223 */ /* 0x040fe20000000027 */
[C---:B------:R-:W-:Y:S01]  /*4d70*/  FFMA R16, R18.reuse, R42, R45 ;  /* 0x0000002a12107223 */ /* 0x040fe2000000002d */
[----:B------:R-:W-:Y:S01]  /*4d80*/  FFMA R18, R18, R50, R17 ;  /* 0x0000003212127223 */ /* 0x000fe20000000011 */
[C---:B------:R-:W-:Y:S01]  /*4d90*/  FFMA R63, R19.reuse, R31, R36 ;  /* 0x0000001f133f7223 */ /* 0x040fe20000000024 */
[C---:B----4-:R-:W-:Y:S01]  /*4da0*/  FFMA R36, R32.reuse, R28, R107 ;  /* 0x0000001c20247223 */ /* 0x050fe2000000006b */
        /* <DEDUP_REMOVED lines=67> */
[----:B------:R-:W-:Y:S01]  /*51e0*/  IADD3 R86, P0, R4, UR6, RZ ;  /* 0x0000000604567c10 */ /* 0x000fe2000ff1e0ff */
[----:B------:R-:W1:Y:S01]  /*51f0*/  LDS.128 R16, [R77.X4+UR5+0x11f0] ;  /* 0x0011f0054d107984 */ /* 0x000e620008004c00 */
[----:B------:R-:W-:Y:S01]  /*5200*/  IADD3 R88, P2, R5, UR6, RZ ;  /* 0x0000000605587c10 */ /* 0x000fe2000ff5e0ff */
[----:B------:R-:W-:Y:S01]  /*5210*/  FFMA R64, R56, R48, R109 ;  /* 0x0000003038407223 */ /* 0x000fe2000000006d */
[----:B------:R-:W-:Y:S01]  /*5220*/  IADD3.X R87, R6, UR7, RZ, P0, !PT ;  /* 0x0000000706577c10 */ /* 0x000fe200087fe4ff */
[----:B------:R-:W-:Y:S01]  /*5230*/  FFMA R66, R56, R40, R101 ;  /* 0x0000002838427223 */ /* 0x000fe20000000065 */
[----:B------:R-:W-:Y:S01]  /*5240*/  ISETP.GE.U32.AND P0, PT, R80, 0x1a0, PT ;  /* 0x000001a05000780c */ /* 0x000fe20003f06070 */
[C---:B------:R-:W-:Y:S01]  /*5250*/  FFMA R68, R56.reuse, R52, R103 ;  /* 0x0000003438447223 */ /* 0x040fe20000000067 */
[----:B------:R-:W-:Y:S01]  /*5260*/  IADD3 R44, P3, R7, UR6, RZ ;  /* 0x00000006072c7c10 */ /* 0x000fe2000ff7e0ff */
[----:B------:R-:W-:Y:S01]  /*5270*/  FFMA R56, R56, R28, R105 ;  /* 0x0000001c38387223 */ /* 0x000fe20000000069 */
[----:B------:R-:W-:Y:S01]  /*5280*/  LEA R93, R0, R83, 0xd ;  /* 0x00000053005d7211 */ /* 0x000fe200078e68ff */
[----:B------:R-:W-:Y:S06]  /*5290*/  BAR.SYNC 0x0 ;  /* 0x0000000000007b1d */ /* 0x000fec0000000000 */
[----:B------:R-:W-:Y:S01]  /*52a0*/  IADD3.X R89, R8, UR7, RZ, P2, !PT ;  /* 0x0000000708597c10 */ /* 0x000fe200097fe4ff */
[----:B------:R-:W-:Y:S01]  /*52b0*/  USHF.L.U32 UR5, UR4, 0xd, URZ ;  /* 0x0000000d04057899 */ /* 0x000fe2000800063f */
[----:B------:R-:W-:Y:S01]  /*52c0*/  LEA R95, R0, R81, 0xd ;  /* 0x00000051005f7211 */ /* 0x000fe200078e68ff */
[----:B------:R-:W-:Y:S01]  /*52d0*/  @!PT LDS RZ, [RZ] ;  /* 0x00000000fffff984 */ /* 0x000fe20000000800 */
[----:B------:R-:W-:Y:S01]  /*52e0*/  @!PT LDS RZ, [RZ] ;  /* 0x00000000fffff984 */ /* 0x000fe20000000800 */
[----:B------:R-:W-:Y:S01]  /*52f0*/  @!PT LDS RZ, [RZ] ;  /* 0x00000000fffff984 */ /* 0x000fe20000000800 */
[----:B------:R2:W-:Y:S01]  /*5300*/  LDGSTS.E.BYPASS.128 [R93], [R86.64], !P0 ;  /* 0x00000000565d7fae */ /* 0x0005e2000c101c4a */
[----:B------:R-:W-:-:S02]  /*5310*/  IADD3 R84, P1, R9, UR6, RZ ;  /* 0x0000000609547c10 */ /* 0x000fc4000ff3e0ff */
[----:B------:R-:W-:Y:S01]  /*5320*/  IADD3.X R45, R10, UR7, RZ, P3, !PT ;  /* 0x000000070a2d7c10 */ /* 0x000fe20009ffe4ff */
[----:B------:R3:W-:Y:S01]  /*5330*/  LDGSTS.E.BYPASS.128 [R95], [R88.64], !P0 ;  /* 0x00000000585f7fae */ /* 0x0007e2000c101c4a */
[----:B------:R-:W-:Y:S02]  /*5340*/  IADD3 R46, P2, R11, UR6, RZ ;  /* 0x000000060b2e7c10 */ /* 0x000fe4000ff5e0ff */
[----:B------:R-:W-:Y:S01]  /*5350*/  IADD3 R90, P3, R13, UR6, RZ ;  /* 0x000000060d5a7c10 */ /* 0x000fe2000ff7e0ff */
[----:B------:R-:W0:Y:S01]  /*5360*/  LDGDEPBAR ;  /* 0x00000000000079af */ /* 0x000e220000000000 */
[-C--:B------:R-:W-:Y:S01]  /*5370*/  IADD3 R97, R83, R70.reuse, RZ ;  /* 0x0000004653617210 */ /* 0x080fe20007ffe0ff */
[----:B------:R-:W-:Y:S01]  /*5380*/  UIADD3 UR6, UP1, UR6, 0x80, URZ ;  /* 0x0000008006067890 */ /* 0x000fe2000ff3e03f */
[----:B------:R-:W-:Y:S01]  /*5390*/  IADD3.X R85, R12, UR7, RZ, P1, !PT ;  /* 0x000000070c557c10 */ /* 0x000fe20008ffe4ff */
[----:B--2---:R-:W-:Y:S01]  /*53a0*/  FFMA R87, R57, R53, R68 ;  /* 0x0000003539577223 */ /* 0x004fe20000000044 */
[-C--:B------:R-:W-:Y:S01]  /*53b0*/  IADD3 R93, R81, R70.reuse, RZ ;  /* 0x00000046515d7210 */ /* 0x080fe20007ffe0ff */
[----:B------:R2:W-:Y:S01]  /*53c0*/  LDGSTS.E.BYPASS.128 [R97], [R44.64], !P0 ;  /* 0x000000002c617fae */ /* 0x0005e2000c101c4a */
[----:B------:R-:W-:Y:S01]  /*53d0*/  IADD3.X R47, R14, UR7, RZ, P2, !PT ;  /* 0x000000070e2f7c10 */ /* 0x000fe200097fe4ff */
[----:B---3--:R-:W-:Y:S01]  /*53e0*/  FFMA R89, R57, R41, R66 ;  /* 0x0000002939597223 */ /* 0x008fe20000000042 */
[-C--:B------:R-:W-:Y:S01]  /*53f0*/  IADD3 R95, R79, R70.reuse, RZ ;  /* 0x000000464f5f7210 */ /* 0x080fe20007ffe0ff */
[----:B------:R3:W-:Y:S01]  /*5400*/  LDGSTS.E.BYPASS.128 [R93], [R84.64], !P0 ;  /* 0x00000000545d7fae */ /* 0x0007e2000c101c4a */
[----:B------:R-:W-:Y:S01]  /*5410*/  IADD3.X R91, R15, UR7, RZ, P3, !PT ;  /* 0x000000070f5b7c10 */ /* 0x000fe20009ffe4ff */
[----:B------:R-:W-:Y:S01]  /*5420*/  UIADD3.X UR7, URZ, UR7, URZ, UP1, !UPT ;  /* 0x000000073f077290 */ /* 0x000fe20008ffe43f */
[----:B------:R-:W-:Y:S01]  /*5430*/  IADD3 R99, R78, R70, RZ ;  /* 0x000000464e637210 */ /* 0x000fe20007ffe0ff */
[----:B------:R4:W-:Y:S01]  /*5440*/  LDGSTS.E.BYPASS.128 [R95], [R46.64], !P0 ;  /* 0x000000002e5f7fae */ /* 0x0009e2000c101c4a */
[C---:B-1----:R-:W-:Y:S01]  /*5450*/  FFMA R28, R16.reuse, R28, R65 ;  /* 0x0000001c101c7223 */ /* 0x042fe20000000041 */
[C---:B------:R-:W-:Y:S01]  /*5460*/  FFMA R52, R16.reuse, R52, R67 ;  /* 0x0000003410347223 */ /* 0x040fe20000000043 */
[----:B------:R-:W-:Y:S01]  /*5470*/  FFMA R48, R16, R48, R71 ;  /* 0x0000003010307223 */ /* 0x000fe20000000047 */
[----:B------:R3:W-:Y:S01]  /*5480*/  LDGSTS.E.BYPASS.128 [R99], [R90.64], !P0 ;  /* 0x000000005a637fae */ /* 0x0007e2000c101c4a */
[----:B------:R-:W-:Y:S01]  /*5490*/  ISETP.GE.U32.AND P0, PT, R80, 0x1e0, PT ;  /* 0x000001e05000780c */ /* 0x000fe20003f06070 */
[----:B------:R-:W-:Y:S01]  /*54a0*/  FFMA R16, R16, R40, R69 ;  /* 0x0000002810107223 */ /* 0x000fe20000000045 */
[C---:B--2---:R-:W-:Y:S01]  /*54b0*/  FFMA R45, R57.reuse, R29, R56 ;  /* 0x0000001d392d7223 */ /* 0x044fe20000000038 */
[----:B------:R-:W0:Y:S01]  /*54c0*/  LDGDEPBAR ;  /* 0x00000000000079af */ /* 0x000e220000000000 */
        /* <DEDUP_REMOVED lines=13> */
[C---:B----4-:R-:W-:Y:S01]  /*55a0*/  FFMA R47, R59.reuse, R31, R66 ;  /* 0x0000001f3b2f7223 */ /* 0x050fe20000000042 */
[C---:B------:R-:W-:Y:S01]  /*55b0*/  FFMA R46, R59.reuse, R55, R64 ;  /* 0x000000373b2e7223 */ /* 0x040fe20000000040 */
[C---:B------:R-:W-:Y:S01]  /*55c0*/  FFMA R45, R59.reuse, R43, R56 ;  /* 0x0000002b3b2d7223 */ /* 0x040fe20000000038 */
[----:B------:R-:W-:Y:S01]  /*55d0*/  FFMA R44, R59, R51, R44 ;  /* 0x000000333b2c7223 */ /* 0x000fe2000000002c */
[C---:B------:R-:W-:Y:S01]  /*55e0*/  FFMA R31, R19.reuse, R31, R18 ;  /* 0x0000001f131f7223 */ /* 0x040fe20000000012 */
[C---:B------:R-:W-:Y:S01]  /*55f0*/  FFMA R30, R19.reuse, R55, R54 ;  /* 0x00000037131e7223 */ /* 0x040fe20000000036 */
[C---:B------:R-:W-:Y:S01]  /*5600*/  FFMA R29, R19.reuse, R43, R42 ;  /* 0x0000002b131d7223 */ /* 0x040fe2000000002a */
[----:B------:R-:W-:Y:S01]  /*5610*/  FFMA R28, R19, R51, R28 ;  /* 0x00000033131c7223 */ /* 0x000fe2000000001c */
[----:B------:R-:W-:-:S04]  /*5620*/  DEPBAR.LE SB0, 0x4 ;  /* 0x000081000000791a */ /* 0x000fc80000000000 */
[----:B------:R-:W-:Y:S06]  /*5630*/  BAR.SYNC 0x0 ;  /* 0x0000000000007b1d */ /* 0x000fec0000000000 */
[----:B---3--:R-:W-:Y:S01]  /*5640*/  @P0 CALL.REL.NOINC `(.L_x_0) ;  /* 0x0000001000000944 */ /* 0x008fe20003c00000 */
[----:B------:R-:W-:Y:S05]  /*5650*/  BRA `(.L_x_1) ;  /* 0xffffb6f000007947 */ /* 0x000fea000383ffff */
.L_x_0:
[----:B------:R-:W1:Y:S01]  /*5660*/  S2R R0, SR_TID.X ;  /* 0x0000000000007919 */ /* 0x000e620000002100 */
[----:B------:R-:W-:-:S04]  /*5670*/  DEPBAR.LE SB0, 0x0 ;  /* 0x000080000000791a */ /* 0x000fc80000000000 */
[----:B-1----:R-:W-:Y:S02]  /*5680*/  SHF.R.U32.HI R5, RZ, 0x5, R0 ;  /* 0x00000005ff057819 */ /* 0x002fe40000011600 */
[----:B------:R-:W-:Y:S02]  /*5690*/  SHF.L.U32 R41, R0, 0x2, RZ ;  /* 0x0000000200297819 */ /* 0x000fe400000006ff */
[----:B------:R-:W-:Y:S02]  /*56a0*/  SGXT.U32 R5, R5, 0x3 ;  /* 0x000000030505781a */ /* 0x000fe40000000000 */
[----:B------:R-:W-:Y:S02]  /*56b0*/  LOP3.LUT R41, R2, 0x7c, R41, 0xf8, !PT ;  /* 0x0000007c02297812 */ /* 0x000fe400078ef829 */
[----:B------:R-:W-:Y:S01]  /*56c0*/  LOP3.LUT R2, R3, 0x18, RZ, 0xfc, !PT ;  /* 0x0000001803027812 */ /* 0x000fe200078efcff */
[----:B------:R-:W-:Y:S01]  /*56d0*/  IMAD R76, R5, 0x210, R76 ;  /* 0x00000210054c7824 */ /* 0x000fe200078e024c */
[----:B------:R-:W-:Y:S06]  /*56e0*/  BAR.SYNC 0x0 ;  /* 0x0000000000007b1d */ /* 0x000fec0000000000 */
[----:B------:R-:W-:Y:S01]  /*56f0*/  SHF.L.U32 R0, R76, 0x2, RZ ;  /* 0x000000024c007819 */ /* 0x000fe200000006ff */
[----:B------:R-:W-:Y:S01]  /*5700*/  STS.128 [R76.X4], R72 ;  /* 0x000000484c007388 */ /* 0x000fe20000004c00 */
[----:B------:R-:W-:-:S03]  /*5710*/  ISETP.GE.AND P0, PT, R41, 0x100, PT ;  /* 0x000001002900780c */ /* 0x000fc60003f06270 */
[----:B------:R-:W-:Y:S01]  /*5720*/  IMAD R40, R5, -0x630, R0 ;  /* 0xfffff9d005287824 */ /* 0x000fe200078e0200 */
[----:B------:R-:W-:Y:S01]  /*5730*/  STS.128 [R76.X4+0x210], R60 ;  /* 0x0002103c4c007388 */ /* 0x000fe20000004c00 */
[C---:B------:R-:W-:Y:S02]  /*5740*/  LOP3.LUT R0, R3.reuse, 0x8, RZ, 0xfc, !PT ;  /* 0x0000000803007812 */ /* 0x040fe400078efcff */
[----:B------:R-:W-:Y:S01]  /*5750*/  ISETP.LT.AND P1, PT, R3, c[0x0][0x178], !P0 ;  /* 0x00005e0003007a0c */ /* 0x000fe20004721270 */
[----:B------:R-:W-:Y:S01]  /*5760*/  STS.128 [R76.X4+0x420], R36 ;  /* 0x000420244c007388 */ /* 0x000fe20000004c00 */
[----:B------:R-:W-:Y:S02]  /*5770*/  ISETP.LT.AND P2, PT, R0, c[0x0][0x178], !P0 ;  /* 0x00005e0000007a0c */ /* 0x000fe40004741270 */
[----:B------:R-:W-:Y:S01]  /*5780*/  ISETP.LT.AND P4, PT, R2, c[0x0][0x178], !P0 ;  /* 0x00005e0002007a0c */ /* 0x000fe20004781270 */
[----:B------:R-:W-:Y:S04]  /*5790*/  STS.128 [R76.X4+0x630], R32 ;  /* 0x000630204c007388 */ /* 0x000fe80000004c00 */
[----:B------:R-:W-:Y:S06]  /*57a0*/  BAR.SYNC 0x0 ;  /* 0x0000000000007b1d */ /* 0x000fec0000000000 */
[----:B------:R-:W1:Y:S01]  /*57b0*/  LDS.128 R48, [R40] ;  /* 0x0000000028307984 */ /* 0x000e620000000c00 */
[----:B------:R-:W-:-:S03]  /*57c0*/  MOV R37, 0x4 ;  /* 0x0000000400257802 */ /* 0x000fc60000000f00 */
[----:B------:R-:W2:Y:S04]  /*57d0*/  LDS.128 R52, [R40+0x1080] ;  /* 0x0010800028347984 */ /* 0x000ea80000000c00 */
[----:B------:R-:W3:Y:S04]  /*57e0*/  LDS.128 R8, [R40+0x2100] ;  /* 0x0021000028087984 */ /* 0x000ee80000000c00 */
[----:B------:R-:W4:Y:S04]  /*57f0*/  LDS.128 R4, [R40+0x3180] ;  /* 0x0031800028047984 */ /* 0x000f280000000c00 */
[----:B------:R-:W-:Y:S06]  /*5800*/  BAR.SYNC 0x0 ;  /* 0x0000000000007b1d */ /* 0x000fec0000000000 */
[----:B------:R-:W-:Y:S04]  /*5810*/  STS.128 [R76.X4], R24 ;  /* 0x000000184c007388 */ /* 0x000fe80000004c00 */
[----:B------:R-:W-:Y:S04]  /*5820*/  STS.128 [R76.X4+0x210], R20 ;  /* 0x000210144c007388 */ /* 0x000fe80000004c00 */
[----:B------:R-:W-:Y:S04]  /*5830*/  STS.128 [R76.X4+0x420], R44 ;  /* 0x0004202c4c007388 */ /* 0x000fe80000004c00 */
[----:B------:R-:W-:Y:S04]  /*5840*/  STS.128 [R76.X4+0x630], R28 ;  /* 0x0006301c4c007388 */ /* 0x000fe80000004c00 */
[----:B------:R-:W-:Y:S06]  /*5850*/  BAR.SYNC 0x0 ;  /* 0x0000000000007b1d */ /* 0x000fec0000000000 */
[----:B------:R-:W4:Y:S01]  /*5860*/  LDS.128 R12, [R40] ;  /* 0x00000000280c7984 */ /* 0x000f220000000c00 */
[----:B------:R-:W-:-:S02]  /*5870*/  LEA R20, R3, R41, 0x8 ;  /* 0x0000002903147211 */ /* 0x000fc400078e40ff */
[----:B------:R-:W-:Y:S01]  /*5880*/  LEA R22, R0, R41, 0x8 ;  /* 0x0000002900167211 */ /* 0x000fe200078e40ff */
[----:B------:R-:W4:Y:S01]  /*5890*/  LDS.128 R16, [R40+0x1080] ;  /* 0x0010800028107984 */ /* 0x000f220000000c00 */
[C---:B------:R-:W-:Y:S01]  /*58a0*/  LOP3.LUT R0, R3.reuse, 0x10, RZ, 0xfc, !PT ;  /* 0x0000001003007812 */ /* 0x040fe200078efcff */
[-C--:B------:R-:W-:Y:S01]  /*58b0*/  IMAD.WIDE R20, R20, R37.reuse, c[0x0][0x170] ;  /* 0x00005c0014147625 */ /* 0x080fe200078e0225 */
[C---:B------:R-:W-:Y:S01]  /*58c0*/  LOP3.LUT R24, R3.reuse, 0x20, RZ, 0xfc, !PT ;  /* 0x0000002003187812 */ /* 0x040fe200078efcff */
[----:B------:R-:W4:Y:S01]  /*58d0*/  LDS.128 R32, [R40+0x2100] ;  /* 0x0021000028207984 */ /* 0x000f220000000c00 */
[C---:B------:R-:W-:Y:S01]  /*58e0*/  LOP3.LUT R25, R3.reuse, 0x28, RZ, 0xfc, !PT ;  /* 0x0000002803197812 */ /* 0x040fe200078efcff */
[----:B------:R-:W-:Y:S01]  /*58f0*/  IMAD.WIDE R22, R22, R37, c[0x0][0x170] ;  /* 0x00005c0016167625 */ /* 0x000fe200078e0225 */
[----:B------:R-:W-:Y:S01]  /*5900*/  LOP3.LUT R26, R3, 0x30, RZ, 0xfc, !PT ;  /* 0x00000030031a7812 */ /* 0x000fe200078efcff */
[----:B-1----:R1:W-:Y:S01]  /*5910*/  @P1 STG.E.128 [R20.64], R48 ;  /* 0x0000003014001986 */ /* 0x0023e2000c101d0a */
[----:B------:R-:W-:-:S02]  /*5920*/  ISETP.LT.AND P5, PT, R0, c[0x0][0x178], !P0 ;  /* 0x00005e0000007a0c */ /* 0x000fc400047a1270 */
[----:B------:R-:W-:Y:S01]  /*5930*/  LOP3.LUT R28, R3, 0x38, RZ, 0xfc, !PT ;  /* 0x00000038031c7812 */ /* 0x000fe200078efcff */
[----:B--2---:R2:W-:Y:S01]  /*5940*/  @P2 STG.E.128 [R22.64], R52 ;  /* 0x0000003416002986 */ /* 0x0045e2000c101d0a */
[----:B------:R-:W-:Y:S02]  /*5950*/  ISETP.LT.AND P3, PT, R24, c[0x0][0x178], !P0 ;  /* 0x00005e0018007a0c */ /* 0x000fe40004761270 */
[----:B------:R-:W-:Y:S02]  /*5960*/  LEA R3, R0, R41, 0x8 ;  /* 0x0000002900037211 */ /* 0x000fe400078e40ff */
[----:B------:R-:W-:Y:S02]  /*5970*/  ISETP.LT.AND P2, PT, R25, c[0x0][0x178], !P0 ;  /* 0x00005e0019007a0c */ /* 0x000fe40004741270 */
[----:B------:R-:W-:Y:S02]  /*5980*/  ISETP.LT.AND P1, PT, R26, c[0x0][0x178], !P0 ;  /* 0x00005e001a007a0c */ /* 0x000fe40004721270 */
[----:B------:R-:W-:-:S02]  /*5990*/  ISETP.LT.AND P0, PT, R28, c[0x0][0x178], !P0 ;  /* 0x00005e001c007a0c */ /* 0x000fc40004701270 */
[-C--:B------:R-:W-:Y:S02]  /*59a0*/  LEA R25, R25, R41.reuse, 0x8 ;  /* 0x0000002919197211 */ /* 0x080fe400078e40ff */
[-C--:B------:R-:W-:Y:S02]  /*59b0*/  LEA R26, R26, R41.reuse, 0x8 ;  /* 0x000000291a1a7211 */ /* 0x080fe400078e40ff */
[----:B-1----:R-:W-:Y:S01]  /*59c0*/  LEA R20, R2, R41, 0x8 ;  /* 0x0000002902147211 */ /* 0x002fe200078e40ff */
[----:B------:R-:W-:Y:S01]  /*59d0*/  IMAD.WIDE R2, R3, R37, c[0x0][0x170] ;  /* 0x00005c0003027625 */ /* 0x000fe200078e0225 */
[----:B--2---:R-:W-:-:S03]  /*59e0*/  LEA R22, R24, R41, 0x8 ;  /* 0x0000002918167211 */ /* 0x004fc600078e40ff */
[-C--:B------:R-:W-:Y:S01]  /*59f0*/  IMAD.WIDE R20, R20, R37.reuse, c[0x0][0x170] ;  /* 0x00005c0014147625 */ /* 0x080fe200078e0225 */
[----:B---3--:R1:W-:Y:S03]  /*5a00*/  @P5 STG.E.128 [R2.64], R8 ;  /* 0x0000000802005986 */ /* 0x0083e6000c101d0a */
[-C--:B------:R-:W-:Y:S01]  /*5a10*/  IMAD.WIDE R22, R22, R37.reuse, c[0x0][0x170] ;  /* 0x00005c0016167625 */ /* 0x080fe200078e0225 */
[----:B----4-:R1:W-:Y:S03]  /*5a20*/  @P4 STG.E.128 [R20.64], R4 ;  /* 0x0000000414004986 */ /* 0x0103e6000c101d0a */
[-C--:B------:R-:W-:Y:S01]  /*5a30*/  IMAD.WIDE R24, R25, R37.reuse, c[0x0][0x170] ;  /* 0x00005c0019187625 */ /* 0x080fe200078e0225 */
[----:B------:R1:W-:Y:S03]  /*5a40*/  @P3 STG.E.128 [R22.64], R12 ;  /* 0x0000000c16003986 */ /* 0x0003e6000c101d0a */
[----:B------:R-:W-:Y:S01]  /*5a50*/  IMAD.WIDE R26, R26, R37, c[0x0][0x170] ;  /* 0x00005c001a1a7625 */ /* 0x000fe200078e0225 */
[----:B------:R1:W-:Y:S04]  /*5a60*/  @P2 STG.E.128 [R24.64], R16 ;  /* 0x0000001018002986 */ /* 0x0003e8000c101d0a */
[----:B------:R1:W-:Y:S01]  /*5a70*/  @P1 STG.E.128 [R26.64], R32 ;  /* 0x000000201a001986 */ /* 0x0003e2000c101d0a */
[----:B------:R-:W-:Y:S05]  /*5a80*/  @!P0 EXIT ;  /* 0x000000000000894d */ /* 0x000fea0003800000 */
[----:B-1----:R-:W1:Y:S01]  /*5a90*/  LDS.128 R4, [R40+0x3180] ;  /* 0x0031800028047984 */ /* 0x002e620000000c00 */
[----:B------:R-:W-:-:S05]  /*5aa0*/  LEA R2, R28, R41, 0x8 ;  /* 0x000000291c027211 */ /* 0x000fca00078e40ff */
[----:B------:R-:W-:-:S05]  /*5ab0*/  IMAD.WIDE R2, R2, R37, c[0x0][0x170] ;  /* 0x00005c0002027625 */ /* 0x000fca00078e0225 */
[----:B-1----:R-:W-:Y:S01]  /*5ac0*/  STG.E.128 [R2.64], R4 ;  /* 0x0000000402007986 */ /* 0x002fe2000c101d0a */
[----:B------:R-:W-:Y:S05]  /*5ad0*/  EXIT ;  /* 0x000000000000794d */ /* 0x000fea0003800000 */
.L_x_2:
[----:B------:R-:W-:-:S00]  /*5ae0*/  BRA `(.L_x_2) ;  /* 0xfffffff000007947 */ /* 0x000fc0000383ffff */
[----:B------:R-:W-:-:S00]  /*5af0*/  NOP ;  /* 0x0000000000007918 */ /* 0x000fc00000000000 */
        /* <DEDUP_REMOVED lines=8> */
.L_x_3:


//--------------------- .nv.shared.triton_mm      --------------------------
	.section	.nv.shared.triton_mm,"aw",@nobits
	.align	16
